def matmul_kernel(
    a_ptr,
    b_ptr,
    c_ptr,
    M,
    N,
    K,
    stride_am,
    stride_ak,
    stride_bk,
    stride_bn,
    stride_cm,
    stride_cn,
    BLOCK_M: tl.constexpr,
    BLOCK_N: tl.constexpr,
    BLOCK_K: tl.constexpr,
    GROUP_M: tl.constexpr,
):
    pid = tl.program_id(axis=0)
    num_pid_m = tl.cdiv(M, BLOCK_M)
    num_pid_n = tl.cdiv(N, BLOCK_N)
    num_pid_in_group = GROUP_M * num_pid_n
    group_id = pid // num_pid_in_group
    first_pid_m = group_id * GROUP_M
    group_size_m = min(num_pid_m - first_pid_m, GROUP_M)
    pid_m = first_pid_m + ((pid % num_pid_in_group) % group_size_m)
    pid_n = (pid % num_pid_in_group) // group_size_m

    offs_am = (pid_m * BLOCK_M + tl.arange(0, BLOCK_M)) % M
    offs_bn = (pid_n * BLOCK_N + tl.arange(0, BLOCK_N)) % N
    offs_k = tl.arange(0, BLOCK_K)
    a_ptrs = a_ptr + offs_am[:, None] * stride_am + offs_k[None, :] * stride_ak
    b_ptrs = b_ptr + offs_k[:, None] * stride_bk + offs_bn[None, :] * stride_bn

    acc = tl.zeros((BLOCK_M, BLOCK_N), dtype=tl.float32)
    for kk in range(0, tl.cdiv(K, BLOCK_K)):
        a = tl.load(a_ptrs, mask=offs_k[None, :] < K - kk * BLOCK_K, other=0.0)
        b = tl.load(b_ptrs, mask=offs_k[:, None] < K - kk * BLOCK_K, other=0.0)
        acc = tl.dot(a, b, acc)
        a_ptrs += BLOCK_K * stride_ak
        b_ptrs += BLOCK_K * stride_bk

    c = acc.to(c_ptr.dtype.element_ty)
    offs_cm = pid_m * BLOCK_M + tl.arange(0, BLOCK_M)
    offs_cn = pid_n * BLOCK_N + tl.arange(0, BLOCK_N)
    c_ptrs = c_ptr + offs_cm[:, None] * stride_cm + offs_cn[None, :] * stride_cn
    mask = (offs_cm[:, None] < M) & (offs_cn[None, :] < N)
    tl.store(c_ptrs, c, mask=mask)

# config = {"BLOCK_K": 128, "BLOCK_M": 128, "BLOCK_N": 32, "GROUP_M": 8, "arch": "sm_90", "dtype": "bf16", "num_ctas": 1, "num_stages": 2, "num_warps": 4}
# arch = sm_90


// ===== COMPILED SASS (sm_90a) =====

	.target	sm_90a

	.elftype	@"ET_EXEC"


//--------------------- .note.nv.tkinfo           --------------------------
	.section	.note.nv.tkinfo,"",@"SHT_NOTE"
	.sectionflags	@"SHF_NOTE_NV_TKINFO"
	.tkinfo
        /*0018*/ 	.word	0x00000002
        /*0030*/ 	.string	""
        /*0030*/ 	.string	"ptxas"
        /*0030*/ 	.string	"Cuda compilation tools, release 13.0, V13.0.88"
        /*0030*/ 	.string	"Build cuda_13.0.r13.0/compiler.36424714_0"
        /*0030*/ 	.string	"-v  -suppress-debug-info  -lineinfo  -arch sm_90a "



//--------------------- .note.nv.cuinfo           --------------------------
	.section	.note.nv.cuinfo,"",@"SHT_NOTE"
	.sectionflags	@"SHF_NOTE_NV_CUINFO"
        /*0018*/ 	.short	0x0002
        /*001a*/ 	.short	0x005a
        /*001c*/ 	.short	0x0082
	.zero		2


//--------------------- .nv.info                  --------------------------
	.section	.nv.info,"",@"SHT_CUDA_INFO"
	.align	4


	//----- nvinfo : EIATTR_REGCOUNT
	.align		4
        /*0000*/ 	.byte	0x04, 0x2f
        /*0002*/ 	.short	(.L_1 - .L_0)
	.align		4
.L_0:
        /*0004*/ 	.word	index@(matmul_kernel)
        /*0008*/ 	.word	0x000000ff


	//----- nvinfo : EIATTR_FRAME_SIZE
	.align		4
.L_1:
        /*000c*/ 	.byte	0x04, 0x11
        /*000e*/ 	.short	(.L_3 - .L_2)
	.align		4
.L_2:
        /*0010*/ 	.word	index@(matmul_kernel)
        /*0014*/ 	.word	0x00000440


	//----- nvinfo : EIATTR_MIN_STACK_SIZE
	.align		4
.L_3:
        /*0018*/ 	.byte	0x04, 0x12
        /*001a*/ 	.short	(.L_5 - .L_4)
	.align		4
.L_4:
        /*001c*/ 	.word	index@(matmul_kernel)
        /*0020*/ 	.word	0x00000440
.L_5:


//--------------------- .nv.compat                --------------------------
	.section	.nv.compat,"",@"SHT_CUDA_COMPAT_INFO"
	.align	4
        /*0000*/ 	.byte	0x02, 0x09, 0x01, 0x00, 0x02, 0x02, 0x04, 0x00, 0x02, 0x05, 0x05, 0x00, 0x03, 0x07, 0x01, 0x01
        /*0010*/ 	.byte	0x02, 0x03, 0x00, 0x00, 0x02, 0x06, 0x01, 0x00, 0x04, 0x0b, 0x08, 0x00, 0x00, 0x00, 0x00, 0x00
        /*0020*/ 	.byte	0x00, 0x00, 0x00, 0x00


//--------------------- .nv.info.matmul_kernel    --------------------------
	.section	.nv.info.matmul_kernel,"",@"SHT_CUDA_INFO"
	.sectionflags	@""
	.align	4


	//----- nvinfo : EIATTR_CUDA_API_VERSION
	.align		4
        /*0000*/ 	.byte	0x04, 0x37
        /*0002*/ 	.short	(.L_7 - .L_6)
.L_6:
        /*0004*/ 	.word	0x00000082


	//----- nvinfo : EIATTR_KPARAM_INFO
	.align		4
.L_7:
        /*0008*/ 	.byte	0x04, 0x17
        /*000a*/ 	.short	(.L_9 - .L_8)
.L_8:
        /*000c*/ 	.word	0x00000000
        /*0010*/ 	.short	0x000d
        /*0012*/ 	.short	0x0048
        /*0014*/ 	.byte	0x00, 0xf4, 0x21, 0x00


	//----- nvinfo : EIATTR_KPARAM_INFO
	.align		4
.L_9:
        /*0018*/ 	.byte	0x04, 0x17
        /*001a*/ 	.short	(.L_11 - .L_10)
.L_10:
        /*001c*/ 	.word	0x00000000
        /*0020*/ 	.short	0x000c
        /*0022*/ 	.short	0x0040
        /*0024*/ 	.byte	0x00, 0xf4, 0x21, 0x00


	//----- nvinfo : EIATTR_KPARAM_INFO
	.align		4
.L_11:
        /*0028*/ 	.byte	0x04, 0x17
        /*002a*/ 	.short	(.L_13 - .L_12)
.L_12:
        /*002c*/ 	.word	0x00000000
        /*0030*/ 	.short	0x000b
        /*0032*/ 	.short	0x0038
        /*0034*/ 	.byte	0x00, 0xf0, 0x11, 0x00


	//----- nvinfo : EIATTR_KPARAM_INFO
	.align		4
.L_13:
        /*0038*/ 	.byte	0x04, 0x17
        /*003a*/ 	.short	(.L_15 - .L_14)
.L_14:
        /*003c*/ 	.word	0x00000000
        /*0040*/ 	.short	0x000a
        /*0042*/ 	.short	0x0034
        /*0044*/ 	.byte	0x00, 0xf0, 0x11, 0x00


	//----- nvinfo : EIATTR_KPARAM_INFO
	.align		4
.L_15:
        /*0048*/ 	.byte	0x04, 0x17
        /*004a*/ 	.short	(.L_17 - .L_16)
.L_16:
        /*004c*/ 	.word	0x00000000
        /*0050*/ 	.short	0x0009
        /*0052*/ 	.short	0x0030
        /*0054*/ 	.byte	0x00, 0xf0, 0x11, 0x00


	//----- nvinfo : EIATTR_KPARAM_INFO
	.align		4
.L_17:
        /*0058*/ 	.byte	0x04, 0x17
        /*005a*/ 	.short	(.L_19 - .L_18)
.L_18:
        /*005c*/ 	.word	0x00000000
        /*0060*/ 	.short	0x0008
        /*0062*/ 	.short	0x002c
        /*0064*/ 	.byte	0x00, 0xf0, 0x11, 0x00


	//----- nvinfo : EIATTR_KPARAM_INFO
	.align		4
.L_19:
        /*0068*/ 	.byte	0x04, 0x17
        /*006a*/ 	.short	(.L_21 - .L_20)
.L_20:
        /*006c*/ 	.word	0x00000000
        /*0070*/ 	.short	0x0007
        /*0072*/ 	.short	0x0028
        /*0074*/ 	.byte	0x00, 0xf0, 0x11, 0x00


	//----- nvinfo : EIATTR_KPARAM_INFO
	.align		4
.L_21:
        /*0078*/ 	.byte	0x04, 0x17
        /*007a*/ 	.short	(.L_23 - .L_22)
.L_22:
        /*007c*/ 	.word	0x00000000
        /*0080*/ 	.short	0x0006
        /*0082*/ 	.short	0x0024
        /*0084*/ 	.byte	0x00, 0xf0, 0x11, 0x00


	//----- nvinfo : EIATTR_KPARAM_INFO
	.align		4
.L_23:
        /*0088*/ 	.byte	0x04, 0x17
        /*008a*/ 	.short	(.L_25 - .L_24)
.L_24:
        /*008c*/ 	.word	0x00000000
        /*0090*/ 	.short	0x0005
        /*0092*/ 	.short	0x0020
        /*0094*/ 	.byte	0x00, 0xf0, 0x11, 0x00


	//----- nvinfo : EIATTR_KPARAM_INFO
	.align		4
.L_25:
        /*0098*/ 	.byte	0x04, 0x17
        /*009a*/ 	.short	(.L_27 - .L_26)
.L_26:
        /*009c*/ 	.word	0x00000000
        /*00a0*/ 	.short	0x0004
        /*00a2*/ 	.short	0x001c
        /*00a4*/ 	.byte	0x00, 0xf0, 0x11, 0x00


	//----- nvinfo : EIATTR_KPARAM_INFO
	.align		4
.L_27:
        /*00a8*/ 	.byte	0x04, 0x17
        /*00aa*/ 	.short	(.L_29 - .L_28)
.L_28:
        /*00ac*/ 	.word	0x00000000
        /*00b0*/ 	.short	0x0003
        /*00b2*/ 	.short	0x0018
        /*00b4*/ 	.byte	0x00, 0xf0, 0x11, 0x00


	//----- nvinfo : EIATTR_KPARAM_INFO
	.align		4
.L_29:
        /*00b8*/ 	.byte	0x04, 0x17
        /*00ba*/ 	.short	(.L_31 - .L_30)
.L_30:
        /*00bc*/ 	.word	0x00000000
        /*00c0*/ 	.short	0x0002
        /*00c2*/ 	.short	0x0010
        /*00c4*/ 	.byte	0x00, 0xf4, 0x21, 0x00


	//----- nvinfo : EIATTR_KPARAM_INFO
	.align		4
.L_31:
        /*00c8*/ 	.byte	0x04, 0x17
        /*00ca*/ 	.short	(.L_33 - .L_32)
.L_32:
        /*00cc*/ 	.word	0x00000000
        /*00d0*/ 	.short	0x0001
        /*00d2*/ 	.short	0x0008
        /*00d4*/ 	.byte	0x00, 0xf4, 0x21, 0x00


	//----- nvinfo : EIATTR_KPARAM_INFO
	.align		4
.L_33:
        /*00d8*/ 	.byte	0x04, 0x17
        /*00da*/ 	.short	(.L_35 - .L_34)
.L_34:
        /*00dc*/ 	.word	0x00000000
        /*00e0*/ 	.short	0x0000
        /*00e2*/ 	.short	0x0000
        /*00e4*/ 	.byte	0x00, 0xf4, 0x21, 0x00


	//----- nvinfo : EIATTR_SPARSE_MMA_MASK
	.align		4
.L_35:
        /*00e8*/ 	.byte	0x03, 0x50
        /*00ea*/ 	.short	0x0000


	//----- nvinfo : EIATTR_MAXREG_COUNT
	.align		4
        /*00ec*/ 	.byte	0x03, 0x1b
        /*00ee*/ 	.short	0x00ff


	//----- nvinfo : EIATTR_NUM_BARRIERS
	.align		4
        /*00f0*/ 	.byte	0x02, 0x4c
        /*00f2*/ 	.byte	0x01
	.zero		1


	//----- nvinfo : EIATTR_ANNOTATIONS
	.align		4
        /*00f4*/ 	.byte	0x04, 0x55
        /*00f6*/ 	.short	(.L_37 - .L_36)


	//   ....[0]....
.L_36:
        /*00f8*/ 	.word	0x00000001
        /*00fc*/ 	.byte	0x70, 0x06, 0x00, 0x00, 0x01, 0x00, 0x00, 0x00, 0xb0, 0x2a, 0x00, 0x00, 0x01, 0x00, 0x00, 0x00
        /* <DEDUP_REMOVED lines=483> */
        /*1f3c*/ 	.byte	0x40, 0xd0, 0x00, 0x00, 0x01, 0x00, 0x00, 0x00, 0xa0, 0xd7, 0x00, 0x00


	//----- nvinfo : EIATTR_MERCURY_ISA_VERSION
	.align		4
.L_37:
        /*1f48*/ 	.byte	0x03, 0x5f
        /*1f4a*/ 	.short	0x0101


	//----- nvinfo : EIATTR_EXIT_INSTR_OFFSETS
	.align		4
        /*1f4c*/ 	.byte	0x04, 0x1c
        /*1f4e*/ 	.short	(.L_39 - .L_38)


	//   ....[0]....
.L_38:
        /*1f50*/ 	.word	0x0000e6c0


	//   ....[1]....
        /*1f54*/ 	.word	0x0000e6f0


	//----- nvinfo : EIATTR_REQNTID
	.align		4
.L_39:
        /*1f58*/ 	.byte	0x04, 0x10
        /*1f5a*/ 	.short	(.L_41 - .L_40)
.L_40:
        /*1f5c*/ 	.word	0x00000080
        /*1f60*/ 	.word	0x00000001
        /*1f64*/ 	.word	0x00000001


	//----- nvinfo : EIATTR_CBANK_PARAM_SIZE
	.align		4
.L_41:
        /*1f68*/ 	.byte	0x03, 0x19
        /*1f6a*/ 	.short	0x0050


	//----- nvinfo : EIATTR_PARAM_CBANK
	.align		4
        /*1f6c*/ 	.byte	0x04, 0x0a
        /*1f6e*/ 	.short	(.L_43 - .L_42)
	.align		4
.L_42:
        /*1f70*/ 	.word	index@(.nv.constant0.matmul_kernel)
        /*1f74*/ 	.short	0x0210
        /*1f76*/ 	.short	0x0050


	//----- nvinfo : EIATTR_SW_WAR
	.align		4
.L_43:
        /*1f78*/ 	.byte	0x04, 0x36
        /*1f7a*/ 	.short	(.L_45 - .L_44)
.L_44:
        /*1f7c*/ 	.word	0x00000008
.L_45:


//--------------------- .nv.callgraph             --------------------------
	.section	.nv.callgraph,"",@"SHT_CUDA_CALLGRAPH"
	.align	4
	.sectionentsize	8
	.align		4
        /*0000*/ 	.word	0x00000000
	.align		4
        /*0004*/ 	.word	0xffffffff
	.align		4
        /*0008*/ 	.word	0x00000000
	.align		4
        /*000c*/ 	.word	0xfffffffe
	.align		4
        /*0010*/ 	.word	0x00000000
	.align		4
        /*0014*/ 	.word	0xfffffffd
	.align		4
        /*0018*/ 	.word	0x00000000
	.align		4
        /*001c*/ 	.word	0xfffffffc


//--------------------- .text.matmul_kernel       --------------------------
	.section	.text.matmul_kernel,"ax",@progbits
	.align	128
        .global         matmul_kernel
        .type           matmul_kernel,@function
        .size           matmul_kernel,(.L_x_3 - matmul_kernel)
        .other          matmul_kernel,@"STO_CUDA_ENTRY STV_DEFAULT"
matmul_kernel:
.text.matmul_kernel:
[----:B------:R-:W0:Y:S08]  /*0000*/  LDC R1, c[0x0][0x28] ;  /* 0x00000a00ff017b82 */ /* 0x000e300000000800 */
[----:B------:R-:W1:Y:S01]  /*0010*/  LDC.64 R14, c[0x0][0x228] ;  /* 0x00008a00ff0e7b82 */ /* 0x000e620000000a00 */
[----:B------:R-:W2:Y:S01]  /*0020*/  S2R R5, SR_CTAID.X ;  /* 0x0000000000057919 */ /* 0x000ea20000002500 */
[----:B0-----:R-:W-:Y:S01]  /*0030*/  VIADD R1, R1, 0xfffffbc0 ;  /* 0xfffffbc001017836 */ /* 0x001fe20000000000 */
[----:B------:R-:W-:Y:S01]  /*0040*/  UMOV UR4, 0x400 ;  /* 0x0000040000047882 */ /* 0x000fe20000000000 */
[----:B------:R-:W-:Y:S01]  /*0050*/  ULDC.64 UR6, c[0x0][0x208] ;  /* 0x0000820000067ab9 */ /* 0x000fe20000000a00 */
[----:B------:R-:W-:-:S02]  /*0060*/  CS2R R24, SRZ ;  /* 0x0000000000187805 */ /* 0x000fc4000001ff00 */
[----:B------:R-:W-:Y:S02]  /*0070*/  CS2R R26, SRZ ;  /* 0x00000000001a7805 */ /* 0x000fe4000001ff00 */
[----:B------:R-:W-:Y:S01]  /*0080*/  CS2R R28, SRZ ;  /* 0x00000000001c7805 */ /* 0x000fe2000001ff00 */
[----:B------:R-:W0:Y:S01]  /*0090*/  LDC R245, c[0x0][0x230] ;  /* 0x00008c00fff57b82 */ /* 0x000e220000000800 */
[----:B------:R-:W-:Y:S02]  /*00a0*/  CS2R R30, SRZ ;  /* 0x00000000001e7805 */ /* 0x000fe4000001ff00 */
[----:B------:R-:W-:Y:S02]  /*00b0*/  CS2R R32, SRZ ;  /* 0x0000000000207805 */ /* 0x000fe4000001ff00 */
[----:B------:R-:W-:Y:S02]  /*00c0*/  CS2R R34, SRZ ;  /* 0x0000000000227805 */ /* 0x000fe4000001ff00 */
[----:B------:R-:W-:-:S02]  /*00d0*/  CS2R R36, SRZ ;  /* 0x0000000000247805 */ /* 0x000fc4000001ff00 */
[----:B------:R-:W-:Y:S01]  /*00e0*/  CS2R R38, SRZ ;  /* 0x0000000000267805 */ /* 0x000fe2000001ff00 */
[----:B------:R-:W3:Y:S01]  /*00f0*/  S2UR UR5, SR_CgaCtaId ;  /* 0x00000000000579c3 */ /* 0x000ee20000008800 */
[----:B-1----:R-:W-:-:S05]  /*0100*/  VIADD R0, R15, 0x1f ;  /* 0x0000001f0f007836 */ /* 0x002fca0000000000 */
[----:B------:R-:W-:Y:S01]  /*0110*/  SHF.R.S32.HI R3, RZ, 0x1f, R0 ;  /* 0x0000001fff037819 */ /* 0x000fe20000011400 */
[----:B0-----:R-:W-:-:S03]  /*0120*/  VIADD R245, R245, 0x7f ;  /* 0x0000007ff5f57836 */ /* 0x001fc60000000000 */
[----:B------:R-:W-:Y:S02]  /*0130*/  LEA.HI R3, R3, R0, RZ, 0x5 ;  /* 0x0000000003037211 */ /* 0x000fe400078f28ff */
[----:B--2---:R-:W-:Y:S02]  /*0140*/  IABS R8, R5 ;  /* 0x0000000500087213 */ /* 0x004fe40000000000 */
[----:B------:R-:W-:Y:S01]  /*0150*/  SHF.R.S32.HI R3, RZ, 0x5, R3 ;  /* 0x00000005ff037819 */ /* 0x000fe20000011403 */
[----:B---3--:R-:W-:-:S04]  /*0160*/  ULEA UR4, UR5, UR4, 0x18 ;  /* 0x0000000405047291 */ /* 0x008fc8000f8ec03f */
[----:B------:R-:W-:-:S05]  /*0170*/  IMAD.SHL.U32 R4, R3, 0x8, RZ ;  /* 0x0000000803047824 */ /* 0x000fca00078e00ff */
[-C--:B------:R-:W-:Y:S02]  /*0180*/  IABS R7, R4.reuse ;  /* 0x0000000400077213 */ /* 0x080fe40000000000 */
[----:B------:R-:W-:Y:S02]  /*0190*/  IABS R10, R4 ;  /* 0x00000004000a7213 */ /* 0x000fe40000000000 */
[----:B------:R-:W0:Y:S08]  /*01a0*/  I2F.RP R0, R7 ;  /* 0x0000000700007306 */ /* 0x000e300000209400 */
[----:B0-----:R-:W0:Y:S02]  /*01b0*/  MUFU.RCP R0, R0 ;  /* 0x0000000000007308 */ /* 0x001e240000001000 */
[----:B0-----:R-:W-:-:S02]  /*01c0*/  VIADD R2, R0, 0xffffffe ;  /* 0x0ffffffe00027836 */ /* 0x001fc40000000000 */
[----:B------:R-:W-:-:S04]  /*01d0*/  IMAD.MOV R0, RZ, RZ, -R10 ;  /* 0x000000ffff007224 */ /* 0x000fc800078e0a0a */
[----:B------:R0:W1:Y:S02]  /*01e0*/  F2I.FTZ.U32.TRUNC.NTZ R3, R2 ;  /* 0x0000000200037305 */ /* 0x000064000021f000 */
[----:B0-----:R-:W-:Y:S02]  /*01f0*/  IMAD.MOV.U32 R2, RZ, RZ, RZ ;  /* 0x000000ffff027224 */ /* 0x001fe400078e00ff */
[----:B-1----:R-:W-:-:S04]  /*0200*/  IMAD.MOV R6, RZ, RZ, -R3 ;  /* 0x000000ffff067224 */ /* 0x002fc800078e0a03 */
[----:B------:R-:W-:Y:S02]  /*0210*/  IMAD R9, R6, R7, RZ ;  /* 0x0000000706097224 */ /* 0x000fe400078e02ff */
[----:B------:R-:W-:Y:S02]  /*0220*/  IMAD.MOV.U32 R6, RZ, RZ, R8 ;  /* 0x000000ffff067224 */ /* 0x000fe400078e0008 */
[----:B------:R-:W-:-:S06]  /*0230*/  IMAD.HI.U32 R3, R3, R9, R2 ;  /* 0x0000000903037227 */ /* 0x000fcc00078e0002 */
[----:B------:R-:W-:-:S04]  /*0240*/  IMAD.HI.U32 R3, R3, R6, RZ ;  /* 0x0000000603037227 */ /* 0x000fc800078e00ff */
[----:B------:R-:W-:-:S05]  /*0250*/  IMAD R0, R3, R0, R6 ;  /* 0x0000000003007224 */ /* 0x000fca00078e0206 */
[----:B------:R-:W-:-:S13]  /*0260*/  ISETP.GT.U32.AND P1, PT, R7, R0, PT ;  /* 0x000000000700720c */ /* 0x000fda0003f24070 */
[----:B------:R-:W-:Y:S02]  /*0270*/  @!P1 IMAD.IADD R0, R0, 0x1, -R7 ;  /* 0x0000000100009824 */ /* 0x000fe400078e0a07 */
[----:B------:R-:W-:Y:S01]  /*0280*/  @!P1 VIADD R3, R3, 0x1 ;  /* 0x0000000103039836 */ /* 0x000fe20000000000 */
[----:B------:R-:W-:Y:S02]  /*0290*/  ISETP.NE.AND P1, PT, R4, RZ, PT ;  /* 0x000000ff0400720c */ /* 0x000fe40003f25270 */
[----:B------:R-:W-:Y:S02]  /*02a0*/  ISETP.GE.U32.AND P0, PT, R0, R7, PT ;  /* 0x000000070000720c */ /* 0x000fe40003f06070 */
[----:B------:R-:W-:-:S04]  /*02b0*/  LOP3.LUT R0, R5, R4, RZ, 0x3c, !PT ;  /* 0x0000000405007212 */ /* 0x000fc800078e3cff */
[----:B------:R-:W-:Y:S01]  /*02c0*/  ISETP.GE.AND P2, PT, R0, RZ, PT ;  /* 0x000000ff0000720c */ /* 0x000fe20003f46270 */
[----:B------:R-:W-:-:S06]  /*02d0*/  VIADD R0, R14, 0x7f ;  /* 0x0000007f0e007836 */ /* 0x000fcc0000000000 */
[----:B------:R-:W-:-:S04]  /*02e0*/  @P0 VIADD R3, R3, 0x1 ;  /* 0x0000000103030836 */ /* 0x000fc80000000000 */
[----:B------:R-:W-:Y:S01]  /*02f0*/  IMAD.MOV.U32 R2, RZ, RZ, R3 ;  /* 0x000000ffff027224 */ /* 0x000fe200078e0003 */
[----:B------:R-:W-:-:S03]  /*0300*/  SHF.R.S32.HI R3, RZ, 0x1f, R0 ;  /* 0x0000001fff037819 */ /* 0x000fc60000011400 */
[----:B------:R-:W-:Y:S01]  /*0310*/  @!P2 IMAD.MOV R2, RZ, RZ, -R2 ;  /* 0x000000ffff02a224 */ /* 0x000fe200078e0a02 */
[----:B------:R-:W-:Y:S02]  /*0320*/  @!P1 LOP3.LUT R2, RZ, R4, RZ, 0x33, !PT ;  /* 0x00000004ff029212 */ /* 0x000fe400078e33ff */
[----:B------:R-:W-:-:S03]  /*0330*/  LEA.HI R3, R3, R0, RZ, 0x7 ;  /* 0x0000000003037211 */ /* 0x000fc600078f38ff */
[----:B------:R-:W-:Y:S02]  /*0340*/  IMAD.SHL.U32 R6, R2, 0x8, RZ ;  /* 0x0000000802067824 */ /* 0x000fe400078e00ff */
[----:B------:R-:W-:-:S03]  /*0350*/  IMAD.MOV R2, RZ, RZ, -R2 ;  /* 0x000000ffff027224 */ /* 0x000fc600078e0a02 */
[----:B------:R-:W-:Y:S01]  /*0360*/  LEA.HI.SX32 R3, R3, -R6, 0x19 ;  /* 0x8000000603037211 */ /* 0x000fe200078fcaff */
[----:B------:R-:W-:-:S03]  /*0370*/  IMAD R11, R4, R2, R5 ;  /* 0x00000002040b7224 */ /* 0x000fc600078e0205 */
[----:B------:R-:W-:-:S04]  /*0380*/  VIMNMX R8, R3, 0x8, PT ;  /* 0x0000000803087848 */ /* 0x000fc80003fe0100 */
[-C--:B------:R-:W-:Y:S02]  /*0390*/  IABS R7, R8.reuse ;  /* 0x0000000800077213 */ /* 0x080fe40000000000 */
[----:B------:R-:W-:Y:S02]  /*03a0*/  IABS R4, R8 ;  /* 0x0000000800047213 */ /* 0x000fe40000000000 */
[----:B------:R-:W0:Y:S08]  /*03b0*/  I2F.RP R0, R7 ;  /* 0x0000000700007306 */ /* 0x000e300000209400 */
[----:B0-----:R-:W0:Y:S02]  /*03c0*/  MUFU.RCP R0, R0 ;  /* 0x0000000000007308 */ /* 0x001e240000001000 */
[----:B0-----:R-:W-:-:S02]  /*03d0*/  VIADD R3, R0, 0xffffffe ;  /* 0x0ffffffe00037836 */ /* 0x001fc40000000000 */
[----:B------:R-:W-:-:S04]  /*03e0*/  IMAD.MOV R0, RZ, RZ, -R4 ;  /* 0x000000ffff007224 */ /* 0x000fc800078e0a04 */
[----:B------:R-:W0:Y:S02]  /*03f0*/  F2I.FTZ.U32.TRUNC.NTZ R3, R3 ;  /* 0x0000000300037305 */ /* 0x000e24000021f000 */
[----:B0-----:R-:W-:-:S04]  /*0400*/  IMAD.MOV R9, RZ, RZ, -R3 ;  /* 0x000000ffff097224 */ /* 0x001fc800078e0a03 */
[----:B------:R-:W-:Y:S01]  /*0410*/  IMAD.MOV.U32 R2, RZ, RZ, R9 ;  /* 0x000000ffff027224 */ /* 0x000fe200078e0009 */
[----:B------:R-:W-:-:S03]  /*0420*/  IABS R9, R11 ;  /* 0x0000000b00097213 */ /* 0x000fc60000000000 */
[----:B------:R-:W-:Y:S02]  /*0430*/  IMAD R5, R2, R7, RZ ;  /* 0x0000000702057224 */ /* 0x000fe400078e02ff */
[----:B------:R-:W-:-:S04]  /*0440*/  IMAD.MOV.U32 R2, RZ, RZ, RZ ;  /* 0x000000ffff027224 */ /* 0x000fc800078e00ff */
        /* <DEDUP_REMOVED lines=9> */
[----:B------:R-:W-:-:S07]  /*04e0*/  ISETP.GE.AND P2, PT, R0, RZ, PT ;  /* 0x000000ff0000720c */ /* 0x000fce0003f46270 */
[----:B------:R-:W-:Y:S01]  /*04f0*/  @P0 VIADD R2, R2, 0x1 ;  /* 0x0000000102020836 */ /* 0x000fe20000000000 */
[----:B------:R-:W-:-:S03]  /*0500*/  ISETP.GE.AND P0, PT, R245, 0x80, PT ;  /* 0x00000080f500780c */ /* 0x000fc60003f06270 */
[----:B------:R-:W-:Y:S02]  /*0510*/  IMAD.MOV.U32 R0, RZ, RZ, R2 ;  /* 0x000000ffff007224 */ /* 0x000fe400078e0002 */
[----:B------:R-:W0:Y:S02]  /*0520*/  S2R R2, SR_TID.X ;  /* 0x0000000000027919 */ /* 0x000e240000002100 */
[----:B------:R-:W-:Y:S01]  /*0530*/  @!P2 IMAD.MOV R0, RZ, RZ, -R0 ;  /* 0x000000ffff00a224 */ /* 0x000fe200078e0a00 */
[----:B------:R-:W-:-:S05]  /*0540*/  @!P1 LOP3.LUT R0, RZ, R8, RZ, 0x33, !PT ;  /* 0x00000008ff009212 */ /* 0x000fca00078e33ff */
[----:B------:R-:W-:Y:S02]  /*0550*/  IMAD.MOV R3, RZ, RZ, -R0 ;  /* 0x000000ffff037224 */ /* 0x000fe400078e0a00 */
[----:B------:R-:W-:Y:S02]  /*0560*/  IMAD.SHL.U32 R0, R0, 0x20, RZ ;  /* 0x0000002000007824 */ /* 0x000fe400078e00ff */
[----:B------:R-:W-:Y:S02]  /*0570*/  IMAD R3, R8, R3, R11 ;  /* 0x0000000308037224 */ /* 0x000fe400078e020b */
[----:B------:R-:W-:Y:S02]  /*0580*/  VIADD R19, R0, 0x1 ;  /* 0x0000000100137836 */ /* 0x000fe40000000000 */
[----:B------:R-:W-:Y:S02]  /*0590*/  IMAD.IADD R3, R6, 0x1, R3 ;  /* 0x0000000106037824 */ /* 0x000fe400078e0203 */
[----:B------:R-:W-:-:S02]  /*05a0*/  VIADD R21, R0, 0x2 ;  /* 0x0000000200157836 */ /* 0x000fc40000000000 */
[C---:B------:R-:W-:Y:S02]  /*05b0*/  VIADD R41, R0.reuse, 0x3 ;  /* 0x0000000300297836 */ /* 0x040fe40000000000 */
[C---:B------:R-:W-:Y:S02]  /*05c0*/  VIADD R23, R0.reuse, 0x4 ;  /* 0x0000000400177836 */ /* 0x040fe40000000000 */
[C---:B------:R-:W-:Y:S02]  /*05d0*/  VIADD R43, R0.reuse, 0x5 ;  /* 0x00000005002b7836 */ /* 0x040fe40000000000 */
[C---:B------:R-:W-:Y:S02]  /*05e0*/  VIADD R45, R0.reuse, 0x6 ;  /* 0x00000006002d7836 */ /* 0x040fe40000000000 */
[C---:B------:R-:W-:Y:S02]  /*05f0*/  VIADD R49, R0.reuse, 0x7 ;  /* 0x0000000700317836 */ /* 0x040fe40000000000 */
[----:B------:R-:W-:Y:S01]  /*0600*/  VIADD R47, R0, 0x8 ;  /* 0x00000008002f7836 */ /* 0x000fe20000000000 */
[----:B0-----:R-:W-:Y:S01]  /*0610*/  LOP3.LUT R63, R2, 0x7f, RZ, 0xc0, !PT ;  /* 0x0000007f023f7812 */ /* 0x001fe200078ec0ff */
[----:B------:R-:W-:-:S02]  /*0620*/  VIADD R51, R0, 0x9 ;  /* 0x0000000900337836 */ /* 0x000fc40000000000 */
[C---:B------:R-:W-:Y:S02]  /*0630*/  VIADD R53, R0.reuse, 0xa ;  /* 0x0000000a00357836 */ /* 0x040fe40000000000 */
[----:B------:R-:W-:Y:S02]  /*0640*/  IMAD R22, R3, 0x80, R63 ;  /* 0x0000008003167824 */ /* 0x000fe400078e023f */
[C---:B------:R-:W-:Y:S02]  /*0650*/  VIADD R55, R0.reuse, 0xb ;  /* 0x0000000b00377836 */ /* 0x040fe40000000000 */
[C---:B------:R-:W-:Y:S01]  /*0660*/  VIADD R50, R0.reuse, 0xc ;  /* 0x0000000c00327836 */ /* 0x040fe20000000000 */
[----:B------:R0:W-:Y:S01]  /*0670*/  STL [R1+0x3c8], R22 ;  /* 0x0003c81601007387 */ /* 0x0001e20000100800 */
[C---:B------:R-:W-:Y:S02]  /*0680*/  VIADD R52, R0.reuse, 0xd ;  /* 0x0000000d00347836 */ /* 0x040fe40000000000 */
[----:B------:R-:W-:-:S02]  /*0690*/  VIADD R17, R0, 0xe ;  /* 0x0000000e00117836 */ /* 0x000fc40000000000 */
[C---:B------:R-:W-:Y:S02]  /*06a0*/  VIADD R42, R0.reuse, 0xf ;  /* 0x0000000f002a7836 */ /* 0x040fe40000000000 */
[C---:B------:R-:W-:Y:S02]  /*06b0*/  VIADD R44, R0.reuse, 0x10 ;  /* 0x00000010002c7836 */ /* 0x040fe40000000000 */
[C---:B------:R-:W-:Y:S02]  /*06c0*/  VIADD R40, R0.reuse, 0x11 ;  /* 0x0000001100287836 */ /* 0x040fe40000000000 */
[C---:B------:R-:W-:Y:S02]  /*06d0*/  VIADD R46, R0.reuse, 0x12 ;  /* 0x00000012002e7836 */ /* 0x040fe40000000000 */
        /* <DEDUP_REMOVED lines=12> */
[----:B------:R-:W-:Y:S01]  /*07a0*/  VIADD R12, R0, 0x1f ;  /* 0x0000001f000c7836 */ /* 0x000fe20000000000 */
[----:B0-----:R-:W-:Y:S06]  /*07b0*/  @!P0 BRA `(.L_x_0) ;  /* 0x000000cc00f88947 */ /* 0x001fec0003800000 */
[----:B------:R-:W-:Y:S01]  /*07c0*/  IABS R11, R14 ;  /* 0x0000000e000b7213 */ /* 0x000fe20000000000 */
[----:B------:R-:W-:Y:S01]  /*07d0*/  ULDC UR60, c[0x0][0x23c] ;  /* 0x00008f00003c7ab9 */ /* 0x000fe20000000800 */
[----:B------:R-:W-:Y:S01]  /*07e0*/  IABS R5, R15 ;  /* 0x0000000f00057213 */ /* 0x000fe20000000000 */
[----:B------:R-:W-:Y:S01]  /*07f0*/  ULDC UR10, c[0x0][0x240] ;  /* 0x00009000000a7ab9 */ /* 0x000fe20000000800 */
[----:B------:R-:W0:Y:S01]  /*0800*/  I2F.RP R3, R11 ;  /* 0x0000000b00037306 */ /* 0x000e220000209400 */
[----:B------:R-:W-:Y:S01]  /*0810*/  ISETP.GE.AND P5, PT, R16, RZ, PT ;  /* 0x000000ff1000720c */ /* 0x000fe20003fa6270 */
[----:B------:R-:W-:Y:S01]  /*0820*/  ULDC.64 UR8, c[0x0][0x218] ;  /* 0x0000860000087ab9 */ /* 0x000fe20000000a00 */
[----:B------:R-:W-:Y:S01]  /*0830*/  ISETP.GE.AND P2, PT, R22, RZ, PT ;  /* 0x000000ff1600720c */ /* 0x000fe20003f46270 */
[----:B------:R-:W-:Y:S01]  /*0840*/  ULDC UR5, c[0x0][0x234] ;  /* 0x00008d0000057ab9 */ /* 0x000fe20000000800 */
[----:B------:R-:W-:Y:S01]  /*0850*/  ISETP.NE.AND P4, PT, R14, RZ, PT ;  /* 0x000000ff0e00720c */ /* 0x000fe20003f85270 */
[----:B------:R-:W-:Y:S01]  /*0860*/  USHF.R.U32.HI UR36, URZ, 0x4, UR4 ;  /* 0x000000043f247899 */ /* 0x000fe20008011604 */
[----:B------:R-:W-:Y:S01]  /*0870*/  IABS R24, R58 ;  /* 0x0000003a00187213 */ /* 0x000fe20000000000 */
[----:B------:R-:W1:Y:S01]  /*0880*/  I2F.RP R4, R5 ;  /* 0x0000000500047306 */ /* 0x000e620000209400 */
[----:B------:R-:W-:Y:S01]  /*0890*/  IABS R26, R57 ;  /* 0x00000039001a7213 */ /* 0x000fe20000000000 */
[----:B------:R-:W-:Y:S01]  /*08a0*/  USGXT.U32 UR36, UR36, 0xe ;  /* 0x0000000e2424789a */ /* 0x000fe20008000000 */
[----:B------:R-:W-:Y:S01]  /*08b0*/  IABS R28, R56 ;  /* 0x00000038001c7213 */ /* 0x000fe20000000000 */
[----:B------:R-:W-:Y:S01]  /*08c0*/  IMAD.MOV.U32 R99, RZ, RZ, RZ ;  /* 0x000000ffff637224 */ /* 0x000fe200078e00ff */
[----:B------:R-:W-:Y:S01]  /*08d0*/  IABS R30, R54 ;  /* 0x00000036001e7213 */ /* 0x000fe20000000000 */
[----:B------:R-:W-:Y:S01]  /*08e0*/  UIADD3 UR11, UP0, UR36, 0x80, URZ ;  /* 0x00000080240b7890 */ /* 0x000fe2000ff1e03f */
[----:B------:R-:W-:Y:S01]  /*08f0*/  IABS R34, R46 ;  /* 0x0000002e00227213 */ /* 0x000fe20000000000 */
[----:B0-----:R-:W0:Y:S01]  /*0900*/  MUFU.RCP R3, R3 ;  /* 0x0000000300037308 */ /* 0x001e220000001000 */
[----:B------:R-:W-:Y:S01]  /*0910*/  IABS R32, R48 ;  /* 0x0000003000207213 */ /* 0x000fe20000000000 */
[----:B------:R-:W-:Y:S01]  /*0920*/  UMOV UR39, 0x40000040 ;  /* 0x4000004000277882 */ /* 0x000fe20000000000 */
[----:B------:R-:W-:-:S02]  /*0930*/  IABS R36, R40 ;  /* 0x0000002800247213 */ /* 0x000fc40000000000 */
[----:B------:R-:W-:Y:S02]  /*0940*/  IABS R38, R44 ;  /* 0x0000002c00267213 */ /* 0x000fe40000000000 */
[----:B------:R-:W-:Y:S01]  /*0950*/  IABS R64, R41 ;  /* 0x0000002900407213 */ /* 0x000fe20000000000 */
[----:B-1----:R-:W1:Y:S01]  /*0960*/  MUFU.RCP R4, R4 ;  /* 0x0000000400047308 */ /* 0x002e620000001000 */
[----:B------:R-:W-:Y:S02]  /*0970*/  IABS R66, R21 ;  /* 0x0000001500427213 */ /* 0x000fe40000000000 */
[----:B------:R-:W-:Y:S02]  /*0980*/  IABS R68, R0 ;  /* 0x0000000000447213 */ /* 0x000fe40000000000 */
[----:B------:R-:W-:Y:S01]  /*0990*/  LOP3.LUT R70, R2, 0x40, RZ, 0xc0, !PT ;  /* 0x0000004002467812 */ /* 0x000fe200078ec0ff */
[----:B0-----:R-:W-:-:S04]  /*09a0*/  VIADD R6, R3, 0xffffffe ;  /* 0x0ffffffe03067836 */ /* 0x001fc80000000000 */
[----:B------:R0:W2:Y:S01]  /*09b0*/  F2I.FTZ.U32.TRUNC.NTZ R7, R6 ;  /* 0x0000000600077305 */ /* 0x0000a2000021f000 */
[----:B-1----:R-:W-:-:S07]  /*09c0*/  VIADD R8, R4, 0xffffffe ;  /* 0x0ffffffe04087836 */ /* 0x002fce0000000000 */
[----:B------:R1:W3:Y:S01]  /*09d0*/  F2I.FTZ.U32.TRUNC.NTZ R9, R8 ;  /* 0x0000000800097305 */ /* 0x0002e2000021f000 */
[----:B0-----:R-:W-:Y:S02]  /*09e0*/  IMAD.MOV.U32 R6, RZ, RZ, RZ ;  /* 0x000000ffff067224 */ /* 0x001fe400078e00ff */
[--C-:B--2---:R-:W-:Y:S02]  /*09f0*/  IMAD.MOV R10, RZ, RZ, -R7.reuse ;  /* 0x000000ffff0a7224 */ /* 0x104fe400078e0a07 */
[----:B-1----:R-:W-:Y:S02]  /*0a00*/  IMAD.MOV.U32 R8, RZ, RZ, RZ ;  /* 0x000000ffff087224 */ /* 0x002fe400078e00ff */
[----:B------:R-:W-:Y:S01]  /*0a10*/  IMAD R13, R10, R11, RZ ;  /* 0x0000000b0a0d7224 */ /* 0x000fe200078e02ff */
[----:B------:R-:W-:Y:S02]  /*0a20*/  IABS R10, R22 ;  /* 0x00000016000a7213 */ /* 0x000fe40000000000 */
[----:B------:R-:W-:Y:S01]  /*0a30*/  IABS R22, R59 ;  /* 0x0000003b00167213 */ /* 0x000fe20000000000 */
[----:B------:R-:W-:Y:S01]  /*0a40*/  IMAD.HI.U32 R7, R7, R13, R6 ;  /* 0x0000000d07077227 */ /* 0x000fe200078e0006 */
[----:B------:R-:W-:-:S03]  /*0a50*/  IABS R13, R20 ;  /* 0x00000014000d7213 */ /* 0x000fc60000000000 */
[----:B---3--:R-:W-:Y:S02]  /*0a60*/  IMAD.MOV R6, RZ, RZ, -R9 ;  /* 0x000000ffff067224 */ /* 0x008fe400078e0a09 */
[----:B------:R-:W-:-:S04]  /*0a70*/  IMAD.HI.U32 R7, R7, R10, RZ ;  /* 0x0000000a07077227 */ /* 0x000fc800078e00ff */
[----:B------:R-:W-:Y:S02]  /*0a80*/  IMAD.MOV R7, RZ, RZ, -R7 ;  /* 0x000000ffff077224 */ /* 0x000fe400078e0a07 */
[----:B------:R-:W-:Y:S02]  /*0a90*/  IMAD R3, R6, R5, RZ ;  /* 0x0000000506037224 */ /* 0x000fe400078e02ff */
[----:B------:R-:W-:Y:S01]  /*0aa0*/  IMAD R4, R11, R7, R10 ;  /* 0x000000070b047224 */ /* 0x000fe200078e020a */
[----:B------:R-:W-:Y:S01]  /*0ab0*/  IABS R7, R12 ;  /* 0x0000000c00077213 */ /* 0x000fe20000000000 */
[----:B------:R-:W-:Y:S01]  /*0ac0*/  IMAD.HI.U32 R8, R9, R3, R8 ;  /* 0x0000000309087227 */ /* 0x000fe200078e0008 */
[----:B------:R-:W-:Y:S02]  /*0ad0*/  IABS R9, R16 ;  /* 0x0000001000097213 */ /* 0x000fe40000000000 */
[----:B------:R-:W-:-:S03]  /*0ae0*/  ISETP.GT.U32.AND P0, PT, R11, R4, PT ;  /* 0x000000040b00720c */ /* 0x000fc60003f04070 */
[----:B------:R-:W-:-:S04]  /*0af0*/  IMAD.HI.U32 R3, R8, R7, RZ ;  /* 0x0000000708037227 */ /* 0x000fc800078e00ff */
[----:B------:R-:W-:-:S04]  /*0b00*/  IMAD.HI.U32 R6, R8, R9, RZ ;  /* 0x0000000908067227 */ /* 0x000fc800078e00ff */
[----:B------:R-:W-:Y:S02]  /*0b10*/  IMAD.MOV R10, RZ, RZ, -R3 ;  /* 0x000000ffff0a7224 */ /* 0x000fe400078e0a03 */
[----:B------:R-:W-:Y:S01]  /*0b20*/  @!P0 IMAD.IADD R4, R4, 0x1, -R11 ;  /* 0x0000000104048824 */ /* 0x000fe200078e0a0b */
[----:B------:R-:W-:Y:S01]  /*0b30*/  ISETP.GE.AND P0, PT, R12, RZ, PT ;  /* 0x000000ff0c00720c */ /* 0x000fe20003f06270 */
[----:B------:R-:W-:-:S03]  /*0b40*/  IMAD.HI.U32 R3, R8, R13, RZ ;  /* 0x0000000d08037227 */ /* 0x000fc600078e00ff */
[----:B------:R-:W-:Y:S01]  /*0b50*/  ISETP.GT.U32.AND P1, PT, R11, R4, PT ;  /* 0x000000040b00720c */ /* 0x000fe20003f24070 */
[----:B------:R-:W-:Y:S02]  /*0b60*/  IMAD.MOV R12, RZ, RZ, -R6 ;  /* 0x000000ffff0c7224 */ /* 0x000fe400078e0a06 */
[C---:B------:R-:W-:Y:S02]  /*0b70*/  IMAD R6, R5.reuse, R10, R7 ;  /* 0x0000000a05067224 */ /* 0x040fe400078e0207 */
[----:B------:R-:W-:Y:S02]  /*0b80*/  IMAD.MOV R16, RZ, RZ, -R3 ;  /* 0x000000ffff107224 */ /* 0x000fe400078e0a03 */
[C---:B------:R-:W-:Y:S01]  /*0b90*/  IMAD R10, R5.reuse, R12, R9 ;  /* 0x0000000c050a7224 */ /* 0x040fe200078e0209 */
[----:B------:R-:W-:Y:S01]  /*0ba0*/  IABS R9, R18 ;  /* 0x0000001200097213 */ /* 0x000fe20000000000 */
[----:B------:R-:W-:Y:S01]  /*0bb0*/  IMAD R12, R5, R16, R13 ;  /* 0x00000010050c7224 */ /* 0x000fe200078e020d */
[----:B------:R-:W-:-:S02]  /*0bc0*/  IABS R16, R62 ;  /* 0x0000003e00107213 */ /* 0x000fc40000000000 */
[C---:B------:R-:W-:Y:S01]  /*0bd0*/  ISETP.GT.U32.AND P6, PT, R5.reuse, R6, PT ;  /* 0x000000060500720c */ /* 0x040fe20003fc4070 */
[----:B------:R-:W-:Y:S01]  /*0be0*/  @!P1 IMAD.IADD R4, R4, 0x1, -R11 ;  /* 0x0000000104049824 */ /* 0x000fe200078e0a0b */
[C---:B------:R-:W-:Y:S01]  /*0bf0*/  ISETP.GT.U32.AND P1, PT, R5.reuse, R10, PT ;  /* 0x0000000a0500720c */ /* 0x040fe20003f24070 */
[----:B------:R-:W-:Y:S01]  /*0c00*/  IMAD.HI.U32 R7, R8, R16, RZ ;  /* 0x0000001008077227 */ /* 0x000fe200078e00ff */
[----:B------:R-:W-:-:S03]  /*0c10*/  ISETP.GT.U32.AND P3, PT, R5, R12, PT ;  /* 0x0000000c0500720c */ /* 0x000fc60003f64070 */
[----:B------:R-:W-:Y:S02]  /*0c20*/  IMAD.MOV R7, RZ, RZ, -R7 ;  /* 0x000000ffff077224 */ /* 0x000fe400078e0a07 */
[----:B------:R-:W-:Y:S01]  /*0c30*/  @!P2 IMAD.MOV R4, RZ, RZ, -R4 ;  /* 0x000000ffff04a224 */ /* 0x000fe200078e0a04 */
[----:B------:R-:W-:Y:S01]  /*0c40*/  @!P4 LOP3.LUT R4, RZ, R14, RZ, 0x33, !PT ;  /* 0x0000000eff04c212 */ /* 0x000fe200078e33ff */
[----:B------:R-:W-:Y:S01]  /*0c50*/  IMAD R16, R5, R7, R16 ;  /* 0x0000000705107224 */ /* 0x000fe200078e0210 */
[----:B------:R-:W-:Y:S01]  /*0c60*/  ISETP.GE.AND P4, PT, R18, RZ, PT ;  /* 0x000000ff1200720c */ /* 0x000fe20003f86270 */
[----:B------:R-:W-:Y:S01]  /*0c70*/  IMAD.HI.U32 R3, R8, R9, RZ ;  /* 0x0000000908037227 */ /* 0x000fe200078e00ff */
[----:B------:R-:W-:Y:S02]  /*0c80*/  IABS R18, R61 ;  /* 0x0000003d00127213 */ /* 0x000fe40000000000 */
[----:B------:R-:W-:Y:S01]  /*0c90*/  ISETP.GE.AND P2, PT, R20, RZ, PT ;  /* 0x000000ff1400720c */ /* 0x000fe20003f46270 */
[--C-:B------:R-:W-:Y:S01]  /*0ca0*/  @!P1 IMAD.IADD R10, R10, 0x1, -R5.reuse ;  /* 0x000000010a0a9824 */ /* 0x100fe200078e0a05 */
[----:B------:R-:W-:Y:S01]  /*0cb0*/  IABS R20, R60 ;  /* 0x0000003c00147213 */ /* 0x000fe20000000000 */
[----:B------:R-:W-:-:S02]  /*0cc0*/  @!P3 IMAD.IADD R12, R12, 0x1, -R5 ;  /* 0x000000010c0cb824 */ /* 0x000fc400078e0a05 */
[----:B------:R-:W-:Y:S01]  /*0cd0*/  IMAD.MOV R14, RZ, RZ, -R3 ;  /* 0x000000ffff0e7224 */ /* 0x000fe200078e0a03 */
[C---:B------:R-:W-:Y:S01]  /*0ce0*/  ISETP.GT.U32.AND P3, PT, R5.reuse, R10, PT ;  /* 0x0000000a0500720c */ /* 0x040fe20003f64070 */
[----:B------:R-:W-:Y:S01]  /*0cf0*/  IMAD.HI.U32 R3, R8, R18, RZ ;  /* 0x0000001208037227 */ /* 0x000fe200078e00ff */
[----:B------:R-:W-:-:S03]  /*0d00*/  ISETP.GT.U32.AND P1, PT, R5, R12, PT ;  /* 0x0000000c0500720c */ /* 0x000fc60003f24070 */
[----:B------:R-:W-:Y:S02]  /*0d10*/  IMAD.MOV R3, RZ, RZ, -R3 ;  /* 0x000000ffff037224 */ /* 0x000fe400078e0a03 */
[----:B------:R-:W-:Y:S02]  /*0d20*/  @!P6 IMAD.IADD R6, R6, 0x1, -R5 ;  /* 0x000000010606e824 */ /* 0x000fe400078e0a05 */
[C---:B------:R-:W-:Y:S02]  /*0d30*/  IMAD R18, R5.reuse, R3, R18 ;  /* 0x0000000305127224 */ /* 0x040fe400078e0212 */
[----:B------:R-:W-:Y:S01]  /*0d40*/  IMAD.HI.U32 R3, R8, R20, RZ ;  /* 0x0000001408037227 */ /* 0x000fe200078e00ff */
[----:B------:R-:W-:-:S03]  /*0d50*/  ISETP.GT.U32.AND P6, PT, R5, R6, PT ;  /* 0x000000060500720c */ /* 0x000fc60003fc4070 */
[----:B------:R-:W-:Y:S01]  /*0d60*/  @!P3 IMAD.IADD R10, R10, 0x1, -R5 ;  /* 0x000000010a0ab824 */ /* 0x000fe200078e0a05 */
[----:B------:R-:W-:Y:S01]  /*0d70*/  ISETP.GT.U32.AND P3, PT, R5, R16, PT ;  /* 0x000000100500720c */ /* 0x000fe20003f64070 */
[----:B------:R-:W-:Y:S02]  /*0d80*/  IMAD.MOV R3, RZ, RZ, -R3 ;  /* 0x000000ffff037224 */ /* 0x000fe400078e0a03 */
[----:B------:R-:W-:-:S04]  /*0d90*/  IMAD.HI.U32 R7, R8, R22, RZ ;  /* 0x0000001608077227 */ /* 0x000fc800078e00ff */
[----:B------:R-:W-:Y:S02]  /*0da0*/  @!P5 IMAD.MOV R10, RZ, RZ, -R10 ;  /* 0x000000ffff0ad224 */ /* 0x000fe400078e0a0a */
[----:B------:R-:W-:Y:S02]  /*0db0*/  IMAD R20, R5, R3, R20 ;  /* 0x0000000305147224 */ /* 0x000fe400078e0214 */
[----:B------:R-:W-:Y:S02]  /*0dc0*/  IMAD.MOV R7, RZ, RZ, -R7 ;  /* 0x000000ffff077224 */ /* 0x000fe400078e0a07 */
[----:B------:R-:W-:Y:S01]  /*0dd0*/  @!P3 IMAD.IADD R16, R16, 0x1, -R5 ;  /* 0x000000011010b824 */ /* 0x000fe200078e0a05 */
[----:B------:R-:W-:Y:S01]  /*0de0*/  ISETP.GE.AND P3, PT, R61, RZ, PT ;  /* 0x000000ff3d00720c */ /* 0x000fe20003f66270 */
[----:B------:R-:W-:-:S03]  /*0df0*/  IMAD.HI.U32 R3, R8, R24, RZ ;  /* 0x0000001808037227 */ /* 0x000fc600078e00ff */
[C---:B------:R-:W-:Y:S01]  /*0e00*/  ISETP.GT.U32.AND P5, PT, R5.reuse, R16, PT ;  /* 0x000000100500720c */ /* 0x040fe20003fa4070 */
[----:B------:R-:W-:Y:S01]  /*0e10*/  @!P1 IMAD.IADD R12, R12, 0x1, -R5 ;  /* 0x000000010c0c9824 */ /* 0x000fe200078e0a05 */
[----:B------:R-:W-:Y:S01]  /*0e20*/  ISETP.GE.AND P1, PT, R62, RZ, PT ;  /* 0x000000ff3e00720c */ /* 0x000fe20003f26270 */
[C---:B------:R-:W-:Y:S01]  /*0e30*/  IMAD R22, R5.reuse, R7, R22 ;  /* 0x0000000705167224 */ /* 0x040fe200078e0216 */
[----:B------:R-:W-:Y:S01]  /*0e40*/  IABS R62, R23 ;  /* 0x00000017003e7213 */ /* 0x000fe20000000000 */
[----:B------:R-:W-:Y:S02]  /*0e50*/  IMAD.MOV R3, RZ, RZ, -R3 ;  /* 0x000000ffff037224 */ /* 0x000fe400078e0a03 */
[----:B------:R-:W-:Y:S01]  /*0e60*/  @!P2 IMAD.MOV R12, RZ, RZ, -R12 ;  /* 0x000000ffff0ca224 */ /* 0x000fe200078e0a0c */
[C---:B------:R-:W-:Y:S01]  /*0e70*/  ISETP.GT.U32.AND P2, PT, R5.reuse, R22, PT ;  /* 0x000000160500720c */ /* 0x040fe20003f44070 */
[C---:B------:R-:W-:Y:S02]  /*0e80*/  IMAD R24, R5.reuse, R3, R24 ;  /* 0x0000000305187224 */ /* 0x040fe400078e0218 */
[----:B------:R-:W-:-:S02]  /*0e90*/  IMAD R14, R5, R14, R9 ;  /* 0x0000000e050e7224 */ /* 0x000fc400078e0209 */
[--C-:B------:R-:W-:Y:S01]  /*0ea0*/  @!P5 IMAD.IADD R16, R16, 0x1, -R5.reuse ;  /* 0x000000011010d824 */ /* 0x100fe200078e0a05 */
[C---:B------:R-:W-:Y:S01]  /*0eb0*/  ISETP.GT.U32.AND P5, PT, R5.reuse, R24, PT ;  /* 0x000000180500720c */ /* 0x040fe20003fa4070 */
[----:B------:R-:W-:Y:S01]  /*0ec0*/  @!P6 IMAD.IADD R6, R6, 0x1, -R5 ;  /* 0x000000010606e824 */ /* 0x000fe200078e0a05 */
[----:B------:R-:W-:Y:S01]  /*0ed0*/  ISETP.GT.U32.AND P6, PT, R5, R14, PT ;  /* 0x0000000e0500720c */ /* 0x000fe20003fc4070 */
[----:B------:R-:W-:-:S04]  /*0ee0*/  IMAD.HI.U32 R3, R8, R26, RZ ;  /* 0x0000001a08037227 */ /* 0x000fc800078e00ff */
[----:B------:R-:W-:Y:S02]  /*0ef0*/  @!P2 IMAD.IADD R22, R22, 0x1, -R5 ;  /* 0x000000011616a824 */ /* 0x000fe400078e0a05 */
[----:B------:R-:W-:Y:S02]  /*0f00*/  IMAD.MOV R3, RZ, RZ, -R3 ;  /* 0x000000ffff037224 */ /* 0x000fe400078e0a03 */
[----:B------:R-:W-:Y:S02]  /*0f10*/  @!P0 IMAD.MOV R6, RZ, RZ, -R6 ;  /* 0x000000ffff068224 */ /* 0x000fe400078e0a06 */
[--C-:B------:R-:W-:Y:S01]  /*0f20*/  @!P5 IMAD.IADD R24, R24, 0x1, -R5.reuse ;  /* 0x000000011818d824 */ /* 0x100fe200078e0a05 */
[C---:B------:R-:W-:Y:S01]  /*0f30*/  ISETP.GT.U32.AND P5, PT, R5.reuse, R22, PT ;  /* 0x000000160500720c */ /* 0x040fe20003fa4070 */
[----:B------:R-:W-:Y:S01]  /*0f40*/  @!P6 IMAD.IADD R14, R14, 0x1, -R5 ;  /* 0x000000010e0ee824 */ /* 0x000fe200078e0a05 */
[C---:B------:R-:W-:Y:S01]  /*0f50*/  ISETP.GT.U32.AND P6, PT, R5.reuse, R18, PT ;  /* 0x000000120500720c */ /* 0x040fe20003fc4070 */
[----:B------:R-:W-:-:S02]  /*0f60*/  IMAD R26, R5, R3, R26 ;  /* 0x00000003051a7224 */ /* 0x000fc400078e021a */
[----:B------:R-:W-:Y:S01]  /*0f70*/  IMAD.HI.U32 R3, R8, R28, RZ ;  /* 0x0000001c08037227 */ /* 0x000fe200078e00ff */
[----:B------:R-:W-:-:S03]  /*0f80*/  ISETP.GT.U32.AND P0, PT, R5, R14, PT ;  /* 0x0000000e0500720c */ /* 0x000fc60003f04070 */
[----:B------:R-:W-:Y:S02]  /*0f90*/  IMAD.MOV R3, RZ, RZ, -R3 ;  /* 0x000000ffff037224 */ /* 0x000fe400078e0a03 */
[----:B------:R-:W-:-:S04]  /*0fa0*/  IMAD.HI.U32 R7, R8, R32, RZ ;  /* 0x0000002008077227 */ /* 0x000fc800078e00ff */
[C---:B------:R-:W-:Y:S02]  /*0fb0*/  IMAD R28, R5.reuse, R3, R28 ;  /* 0x00000003051c7224 */ /* 0x040fe400078e021c */
[--C-:B------:R-:W-:Y:S02]  /*0fc0*/  @!P5 IMAD.IADD R22, R22, 0x1, -R5.reuse ;  /* 0x000000011616d824 */ /* 0x100fe400078e0a05 */
[--C-:B------:R-:W-:Y:S01]  /*0fd0*/  @!P6 IMAD.IADD R18, R18, 0x1, -R5.reuse ;  /* 0x000000011212e824 */ /* 0x100fe200078e0a05 */
[C---:B------:R-:W-:Y:S01]  /*0fe0*/  ISETP.GT.U32.AND P5, PT, R5.reuse, R28, PT ;  /* 0x0000001c0500720c */ /* 0x040fe20003fa4070 */
[----:B------:R-:W-:Y:S01]  /*0ff0*/  @!P0 IMAD.IADD R14, R14, 0x1, -R5 ;  /* 0x000000010e0e8824 */ /* 0x000fe200078e0a05 */
[C---:B------:R-:W-:Y:S01]  /*1000*/  ISETP.GT.U32.AND P0, PT, R5.reuse, R20, PT ;  /* 0x000000140500720c */ /* 0x040fe20003f04070 */
[----:B------:R-:W-:Y:S01]  /*1010*/  IMAD.HI.U32 R3, R8, R30, RZ ;  /* 0x0000001e08037227 */ /* 0x000fe200078e00ff */
[----:B------:R-:W-:-:S03]  /*1020*/  ISETP.GT.U32.AND P6, PT, R5, R18, PT ;  /* 0x000000120500720c */ /* 0x000fc60003fc4070 */
[----:B------:R-:W-:Y:S02]  /*1030*/  IMAD.MOV R3, RZ, RZ, -R3 ;  /* 0x000000ffff037224 */ /* 0x000fe400078e0a03 */
[----:B------:R-:W-:Y:S01]  /*1040*/  @!P4 IMAD.MOV R14, RZ, RZ, -R14 ;  /* 0x000000ffff0ec224 */ /* 0x000fe200078e0a0e */
[----:B------:R-:W-:Y:S01]  /*1050*/  ISETP.GE.AND P4, PT, R60, RZ, PT ;  /* 0x000000ff3c00720c */ /* 0x000fe20003f86270 */
[C---:B------:R-:W-:Y:S01]  /*1060*/  IMAD R30, R5.reuse, R3, R30 ;  /* 0x00000003051e7224 */ /* 0x040fe200078e021e */
[----:B------:R-:W-:Y:S01]  /*1070*/  IABS R60, R43 ;  /* 0x0000002b003c7213 */ /* 0x000fe20000000000 */
[--C-:B------:R-:W-:Y:S02]  /*1080*/  @!P5 IMAD.IADD R28, R28, 0x1, -R5.reuse ;  /* 0x000000011c1cd824 */ /* 0x100fe400078e0a05 */
[--C-:B------:R-:W-:Y:S01]  /*1090*/  @!P0 IMAD.IADD R20, R20, 0x1, -R5.reuse ;  /* 0x0000000114148824 */ /* 0x100fe200078e0a05 */
[----:B------:R-:W-:Y:S01]  /*10a0*/  ISETP.GE.AND P0, PT, R58, RZ, PT ;  /* 0x000000ff3a00720c */ /* 0x000fe20003f06270 */
[----:B------:R-:W-:Y:S01]  /*10b0*/  @!P6 IMAD.IADD R18, R18, 0x1, -R5 ;  /* 0x000000011212e824 */ /* 0x000fe200078e0a05 */
[C---:B------:R-:W-:Y:S01]  /*10c0*/  ISETP.GT.U32.AND P5, PT, R5.reuse, R28, PT ;  /* 0x0000001c0500720c */ /* 0x040fe20003fa4070 */
[----:B------:R-:W-:Y:S01]  /*10d0*/  IMAD.HI.U32 R3, R8, R34, RZ ;  /* 0x0000002208037227 */ /* 0x000fe200078e00ff */
[----:B------:R-:W-:-:S02]  /*10e0*/  ISETP.GT.U32.AND P2, PT, R5, R20, PT ;  /* 0x000000140500720c */ /* 0x000fc40003f44070 */
[----:B------:R-:W-:Y:S01]  /*10f0*/  ISETP.GE.AND P6, PT, R59, RZ, PT ;  /* 0x000000ff3b00720c */ /* 0x000fe20003fc6270 */
[----:B------:R-:W-:Y:S01]  /*1100*/  @!P3 IMAD.MOV R18, RZ, RZ, -R18 ;  /* 0x000000ffff12b224 */ /* 0x000fe200078e0a12 */
[C---:B------:R-:W-:Y:S01]  /*1110*/  ISETP.GT.U32.AND P3, PT, R5.reuse, R26, PT ;  /* 0x0000001a0500720c */ /* 0x040fe20003f64070 */
[----:B------:R-:W-:Y:S01]  /*1120*/  IMAD.MOV R3, RZ, RZ, -R3 ;  /* 0x000000ffff037224 */ /* 0x000fe200078e0a03 */
[----:B------:R-:W-:Y:S01]  /*1130*/  IABS R58, R45 ;  /* 0x0000002d003a7213 */ /* 0x000fe20000000000 */
[----:B------:R-:W-:Y:S02]  /*1140*/  IMAD.MOV R7, RZ, RZ, -R7 ;  /* 0x000000ffff077224 */ /* 0x000fe400078e0a07 */
[C---:B------:R-:W-:Y:S02]  /*1150*/  IMAD R34, R5.reuse, R3, R34 ;  /* 0x0000000305227224 */ /* 0x040fe400078e0222 */
[--C-:B------:R-:W-:Y:S02]  /*1160*/  @!P5 IMAD.IADD R28, R28, 0x1, -R5.reuse ;  /* 0x000000011c1cd824 */ /* 0x100fe400078e0a05 */
[--C-:B------:R-:W-:Y:S01]  /*1170*/  @!P2 IMAD.IADD R20, R20, 0x1, -R5.reuse ;  /* 0x000000011414a824 */ /* 0x100fe200078e0a05 */
[C---:B------:R-:W-:Y:S01]  /*1180*/  ISETP.GT.U32.AND P5, PT, R5.reuse, R34, PT ;  /* 0x000000220500720c */ /* 0x040fe20003fa4070 */
[----:B------:R-:W-:Y:S01]  /*1190*/  @!P1 IMAD.MOV R16, RZ, RZ, -R16 ;  /* 0x000000ffff109224 */ /* 0x000fe200078e0a10 */
[----:B------:R-:W-:Y:S01]  /*11a0*/  ISETP.GT.U32.AND P1, PT, R5, R24, PT ;  /* 0x000000180500720c */ /* 0x000fe20003f24070 */
[----:B------:R-:W-:Y:S01]  /*11b0*/  @!P3 IMAD.IADD R26, R26, 0x1, -R5 ;  /* 0x000000011a1ab824 */ /* 0x000fe200078e0a05 */
[----:B------:R-:W-:Y:S01]  /*11c0*/  ISETP.GE.AND P2, PT, R57, RZ, PT ;  /* 0x000000ff3900720c */ /* 0x000fe20003f46270 */
[----:B------:R-:W-:-:S02]  /*11d0*/  IMAD R32, R5, R7, R32 ;  /* 0x0000000705207224 */ /* 0x000fc400078e0220 */
[----:B------:R-:W-:Y:S01]  /*11e0*/  @!P4 IMAD.MOV R20, RZ, RZ, -R20 ;  /* 0x000000ffff14c224 */ /* 0x000fe200078e0a14 */
[C---:B------:R-:W-:Y:S01]  /*11f0*/  ISETP.GT.U32.AND P3, PT, R5.reuse, R26, PT ;  /* 0x0000001a0500720c */ /* 0x040fe20003f64070 */
[----:B------:R-:W-:Y:S01]  /*1200*/  IMAD.HI.U32 R3, R8, R36, RZ ;  /* 0x0000002408037227 */ /* 0x000fe200078e00ff */
[----:B------:R-:W-:-:S03]  /*1210*/  ISETP.GT.U32.AND P4, PT, R5, R30, PT ;  /* 0x0000001e0500720c */ /* 0x000fc60003f84070 */
[----:B------:R-:W-:Y:S01]  /*1220*/  @!P6 IMAD.MOV R22, RZ, RZ, -R22 ;  /* 0x000000ffff16e224 */ /* 0x000fe200078e0a16 */
[C---:B------:R-:W-:Y:S01]  /*1230*/  ISETP.GT.U32.AND P6, PT, R5.reuse, R32, PT ;  /* 0x000000200500720c */ /* 0x040fe20003fc4070 */
[----:B------:R-:W-:Y:S02]  /*1240*/  @!P5 IMAD.IADD R34, R34, 0x1, -R5 ;  /* 0x000000012222d824 */ /* 0x000fe400078e0a05 */
[----:B------:R-:W-:Y:S02]  /*1250*/  IMAD.MOV R3, RZ, RZ, -R3 ;  /* 0x000000ffff037224 */ /* 0x000fe400078e0a03 */
[----:B------:R-:W-:Y:S01]  /*1260*/  @!P1 IMAD.IADD R24, R24, 0x1, -R5 ;  /* 0x0000000118189824 */ /* 0x000fe200078e0a05 */
[C---:B------:R-:W-:Y:S01]  /*1270*/  ISETP.GT.U32.AND P5, PT, R5.reuse, R34, PT ;  /* 0x000000220500720c */ /* 0x040fe20003fa4070 */
[----:B------:R-:W-:Y:S01]  /*1280*/  IMAD R36, R5, R3, R36 ;  /* 0x0000000305247224 */ /* 0x000fe200078e0224 */
[----:B------:R-:W-:Y:S01]  /*1290*/  ISETP.GE.AND P1, PT, R56, RZ, PT ;  /* 0x000000ff3800720c */ /* 0x000fe20003f26270 */
[----:B------:R-:W-:Y:S01]  /*12a0*/  IMAD.HI.U32 R3, R8, R38, RZ ;  /* 0x0000002608037227 */ /* 0x000fe200078e00ff */
[----:B------:R-:W-:-:S03]  /*12b0*/  IABS R56, R49 ;  /* 0x0000003100387213 */ /* 0x000fc60000000000 */
[--C-:B------:R-:W-:Y:S01]  /*12c0*/  @!P3 IMAD.IADD R26, R26, 0x1, -R5.reuse ;  /* 0x000000011a1ab824 */ /* 0x100fe200078e0a05 */
[----:B------:R-:W-:Y:S01]  /*12d0*/  ISETP.GE.AND P3, PT, R54, RZ, PT ;  /* 0x000000ff3600720c */ /* 0x000fe20003f66270 */
[----:B------:R-:W-:Y:S01]  /*12e0*/  @!P4 IMAD.IADD R30, R30, 0x1, -R5 ;  /* 0x000000011e1ec824 */ /* 0x000fe200078e0a05 */
[----:B------:R-:W-:Y:S01]  /*12f0*/  ISETP.GE.AND P4, PT, R46, RZ, PT ;  /* 0x000000ff2e00720c */ /* 0x000fe20003f86270 */
[----:B------:R-:W-:Y:S01]  /*1300*/  IMAD.MOV R7, RZ, RZ, -R3 ;  /* 0x000000ffff077224 */ /* 0x000fe200078e0a03 */
[----:B------:R-:W-:Y:S01]  /*1310*/  IABS R46, R50 ;  /* 0x00000032002e7213 */ /* 0x000fe20000000000 */
[----:B------:R-:W-:Y:S01]  /*1320*/  @!P2 IMAD.MOV R26, RZ, RZ, -R26 ;  /* 0x000000ffff1aa224 */ /* 0x000fe200078e0a1a */
[C---:B------:R-:W-:Y:S01]  /*1330*/  ISETP.GT.U32.AND P2, PT, R5.reuse, R30, PT ;  /* 0x0000001e0500720c */ /* 0x040fe20003f44070 */
[----:B------:R-:W-:Y:S01]  /*1340*/  @!P6 IMAD.IADD R32, R32, 0x1, -R5 ;  /* 0x000000012020e824 */ /* 0x000fe200078e0a05 */
[----:B------:R-:W-:Y:S01]  /*1350*/  IABS R54, R47 ;  /* 0x0000002f00367213 */ /* 0x000fe20000000000 */
[----:B------:R-:W-:-:S02]  /*1360*/  IMAD R38, R5, R7, R38 ;  /* 0x0000000705267224 */ /* 0x000fc400078e0226 */
[--C-:B------:R-:W-:Y:S01]  /*1370*/  @!P5 IMAD.IADD R34, R34, 0x1, -R5.reuse ;  /* 0x000000012222d824 */ /* 0x100fe200078e0a05 */
[C---:B------:R-:W-:Y:S01]  /*1380*/  ISETP.GT.U32.AND P6, PT, R5.reuse, R32, PT ;  /* 0x000000200500720c */ /* 0x040fe20003fc4070 */
[----:B------:R-:W-:Y:S01]  /*1390*/  @!P1 IMAD.MOV R28, RZ, RZ, -R28 ;  /* 0x000000ffff1c9224 */ /* 0x000fe200078e0a1c */
[C---:B------:R-:W-:Y:S01]  /*13a0*/  ISETP.GT.U32.AND P5, PT, R5.reuse, R38, PT ;  /* 0x000000260500720c */ /* 0x040fe20003fa4070 */
[----:B------:R-:W-:Y:S01]  /*13b0*/  @!P4 IMAD.MOV R34, RZ, RZ, -R34 ;  /* 0x000000ffff22c224 */ /* 0x000fe200078e0a22 */
[----:B------:R-:W-:Y:S01]  /*13c0*/  ISETP.GE.AND P1, PT, R40, RZ, PT ;  /* 0x000000ff2800720c */ /* 0x000fe20003f26270 */
[----:B------:R-:W-:Y:S01]  /*13d0*/  @!P0 IMAD.MOV R24, RZ, RZ, -R24 ;  /* 0x000000ffff188224 */ /* 0x000fe200078e0a18 */
[----:B------:R-:W-:Y:S01]  /*13e0*/  IABS R40, R42 ;  /* 0x0000002a00287213 */ /* 0x000fe20000000000 */
[--C-:B------:R-:W-:Y:S01]  /*13f0*/  @!P2 IMAD.IADD R30, R30, 0x1, -R5.reuse ;  /* 0x000000011e1ea824 */ /* 0x100fe200078e0a05 */
[----:B------:R-:W-:Y:S01]  /*1400*/  ISETP.GE.AND P2, PT, R44, RZ, PT ;  /* 0x000000ff2c00720c */ /* 0x000fe20003f46270 */
[----:B------:R-:W-:Y:S01]  /*1410*/  IMAD R125, R4, UR5, RZ ;  /* 0x00000005047d7c24 */ /* 0x000fe2000f8e02ff */
[----:B------:R-:W-:Y:S01]  /*1420*/  IABS R44, R52 ;  /* 0x00000034002c7213 */ /* 0x000fe20000000000 */
[----:B------:R-:W-:Y:S01]  /*1430*/  IMAD.HI.U32 R3, R8, R40, RZ ;  /* 0x0000002808037227 */ /* 0x000fe200078e00ff */
[----:B------:R-:W-:Y:S01]  /*1440*/  ISETP.GE.AND P0, PT, R48, RZ, PT ;  /* 0x000000ff3000720c */ /* 0x000fe20003f06270 */
[----:B------:R-:W-:Y:S01]  /*1450*/  UIADD3 UR5, UR4, 0x8000, URZ ;  /* 0x0000800004057890 */ /* 0x000fe2000fffe03f */
[----:B------:R-:W-:Y:S01]  /*1460*/  IABS R48, R55 ;  /* 0x0000003700307213 */ /* 0x000fe20000000000 */
[----:B------:R-:W-:Y:S01]  /*1470*/  @!P6 IMAD.IADD R32, R32, 0x1, -R5 ;  /* 0x000000012020e824 */ /* 0x000fe200078e0a05 */
[C---:B------:R-:W-:Y:S01]  /*1480*/  ISETP.GT.U32.AND P6, PT, R5.reuse, R36, PT ;  /* 0x000000240500720c */ /* 0x040fe20003fc4070 */
[----:B------:R-:W-:Y:S01]  /*1490*/  @!P3 IMAD.MOV R30, RZ, RZ, -R30 ;  /* 0x000000ffff1eb224 */ /* 0x000fe200078e0a1e */
[----:B------:R-:W-:Y:S01]  /*14a0*/  ISETP.GE.AND P3, PT, R42, RZ, PT ;  /* 0x000000ff2a00720c */ /* 0x000fe20003f66270 */
[----:B------:R-:W-:Y:S01]  /*14b0*/  IMAD.MOV R3, RZ, RZ, -R3 ;  /* 0x000000ffff037224 */ /* 0x000fe200078e0a03 */
[----:B------:R-:W-:Y:S01]  /*14c0*/  IABS R42, R17 ;  /* 0x00000011002a7213 */ /* 0x000fe20000000000 */
[----:B------:R-:W-:Y:S01]  /*14d0*/  @!P5 IMAD.IADD R38, R38, 0x1, -R5 ;  /* 0x000000012626d824 */ /* 0x000fe200078e0a05 */
[----:B------:R-:W-:Y:S01]  /*14e0*/  USHF.R.U32.HI UR5, URZ, 0x4, UR5 ;  /* 0x000000043f057899 */ /* 0x000fe20008011605 */
[----:B------:R-:W-:-:S02]  /*14f0*/  IMAD R40, R5, R3, R40 ;  /* 0x0000000305287224 */ /* 0x000fc400078e0228 */
[C---:B------:R-:W-:Y:S01]  /*1500*/  IMAD.HI.U32 R3, R8.reuse, R42, RZ ;  /* 0x0000002a08037227 */ /* 0x040fe200078e00ff */
[C---:B------:R-:W-:Y:S01]  /*1510*/  ISETP.GT.U32.AND P5, PT, R5.reuse, R38, PT ;  /* 0x000000260500720c */ /* 0x040fe20003fa4070 */
[----:B------:R-:W-:Y:S01]  /*1520*/  USGXT.U32 UR38, UR5, 0xe ;  /* 0x0000000e0526789a */ /* 0x000fe20008000000 */
[----:B------:R-:W-:Y:S01]  /*1530*/  ISETP.GT.U32.AND P4, PT, R5, R40, PT ;  /* 0x000000280500720c */ /* 0x000fe20003f84070 */
[----:B------:R-:W-:-:S04]  /*1540*/  IMAD.HI.U32 R7, R8, R44, RZ ;  /* 0x0000002c08077227 */ /* 0x000fc800078e00ff */
[----:B------:R-:W-:Y:S02]  /*1550*/  IMAD.MOV R9, RZ, RZ, -R3 ;  /* 0x000000ffff097224 */ /* 0x000fe400078e0a03 */
[----:B------:R-:W-:Y:S02]  /*1560*/  @!P6 IMAD.IADD R36, R36, 0x1, -R5 ;  /* 0x000000012424e824 */ /* 0x000fe400078e0a05 */
[----:B------:R-:W-:Y:S02]  /*1570*/  IMAD.MOV R7, RZ, RZ, -R7 ;  /* 0x000000ffff077224 */ /* 0x000fe400078e0a07 */
[C---:B------:R-:W-:Y:S01]  /*1580*/  IMAD R42, R5.reuse, R9, R42 ;  /* 0x00000009052a7224 */ /* 0x040fe200078e022a */
[C---:B------:R-:W-:Y:S01]  /*1590*/  ISETP.GT.U32.AND P6, PT, R5.reuse, R36, PT ;  /* 0x000000240500720c */ /* 0x040fe20003fc4070 */
[C---:B------:R-:W-:Y:S02]  /*15a0*/  IMAD R44, R5.reuse, R7, R44 ;  /* 0x00000007052c7224 */ /* 0x040fe400078e022c */
[--C-:B------:R-:W-:Y:S01]  /*15b0*/  @!P5 IMAD.IADD R38, R38, 0x1, -R5.reuse ;  /* 0x000000012626d824 */ /* 0x100fe200078e0a05 */
[----:B------:R-:W-:Y:S01]  /*15c0*/  ISETP.GT.U32.AND P5, PT, R5, R42, PT ;  /* 0x0000002a0500720c */ /* 0x000fe20003fa4070 */
[----:B------:R-:W-:-:S02]  /*15d0*/  @!P4 IMAD.IADD R40, R40, 0x1, -R5 ;  /* 0x000000012828c824 */ /* 0x000fc400078e0a05 */
[----:B------:R-:W-:Y:S01]  /*15e0*/  @!P2 IMAD.MOV R38, RZ, RZ, -R38 ;  /* 0x000000ffff26a224 */ /* 0x000fe200078e0a26 */
[C---:B------:R-:W-:Y:S01]  /*15f0*/  ISETP.GT.U32.AND P2, PT, R5.reuse, R44, PT ;  /* 0x0000002c0500720c */ /* 0x040fe20003f44070 */
[----:B------:R-:W-:Y:S01]  /*1600*/  IMAD.HI.U32 R3, R8, R46, RZ ;  /* 0x0000002e08037227 */ /* 0x000fe200078e00ff */
[----:B------:R-:W-:-:S03]  /*1610*/  ISETP.GT.U32.AND P4, PT, R5, R40, PT ;  /* 0x000000280500720c */ /* 0x000fc60003f84070 */
[----:B------:R-:W-:Y:S01]  /*1620*/  @!P6 IMAD.IADD R36, R36, 0x1, -R5 ;  /* 0x000000012424e824 */ /* 0x000fe200078e0a05 */
[----:B------:R-:W-:Y:S01]  /*1630*/  ISETP.GE.AND P6, PT, R52, RZ, PT ;  /* 0x000000ff3400720c */ /* 0x000fe20003fc6270 */
[----:B------:R-:W-:Y:S01]  /*1640*/  IMAD.MOV R3, RZ, RZ, -R3 ;  /* 0x000000ffff037224 */ /* 0x000fe200078e0a03 */
[----:B------:R-:W-:Y:S01]  /*1650*/  IABS R52, R51 ;  /* 0x0000003300347213 */ /* 0x000fe20000000000 */
[--C-:B------:R-:W-:Y:S02]  /*1660*/  @!P5 IMAD.IADD R42, R42, 0x1, -R5.reuse ;  /* 0x000000012a2ad824 */ /* 0x100fe400078e0a05 */
[----:B------:R-:W-:Y:S01]  /*1670*/  @!P1 IMAD.MOV R36, RZ, RZ, -R36 ;  /* 0x000000ffff249224 */ /* 0x000fe200078e0a24 */
[----:B------:R-:W-:Y:S01]  /*1680*/  ISETP.GE.AND P1, PT, R50, RZ, PT ;  /* 0x000000ff3200720c */ /* 0x000fe20003f26270 */
[C---:B------:R-:W-:Y:S01]  /*1690*/  IMAD R46, R5.reuse, R3, R46 ;  /* 0x00000003052e7224 */ /* 0x040fe200078e022e */
[----:B------:R-:W-:Y:S01]  /*16a0*/  IABS R50, R53 ;  /* 0x0000003500327213 */ /* 0x000fe20000000000 */
[----:B------:R-:W-:Y:S01]  /*16b0*/  @!P2 IMAD.IADD R44, R44, 0x1, -R5 ;  /* 0x000000012c2ca824 */ /* 0x000fe200078e0a05 */
[----:B------:R-:W-:Y:S01]  /*16c0*/  ISETP.GT.U32.AND P5, PT, R5, R42, PT ;  /* 0x0000002a0500720c */ /* 0x000fe20003fa4070 */
[----:B------:R-:W-:-:S03]  /*16d0*/  IMAD.HI.U32 R7, R8, R48, RZ ;  /* 0x0000003008077227 */ /* 0x000fc600078e00ff */
[C---:B------:R-:W-:Y:S01]  /*16e0*/  ISETP.GT.U32.AND P2, PT, R5.reuse, R44, PT ;  /* 0x0000002c0500720c */ /* 0x040fe20003f44070 */
[----:B------:R-:W-:Y:S01]  /*16f0*/  @!P4 IMAD.IADD R40, R40, 0x1, -R5 ;  /* 0x000000012828c824 */ /* 0x000fe200078e0a05 */
[----:B------:R-:W-:Y:S01]  /*1700*/  ISETP.GT.U32.AND P4, PT, R5, R46, PT ;  /* 0x0000002e0500720c */ /* 0x000fe20003f84070 */
[----:B------:R-:W-:Y:S02]  /*1710*/  IMAD.MOV R7, RZ, RZ, -R7 ;  /* 0x000000ffff077224 */ /* 0x000fe400078e0a07 */
[----:B------:R-:W-:-:S04]  /*1720*/  IMAD.HI.U32 R3, R8, R50, RZ ;  /* 0x0000003208037227 */ /* 0x000fc800078e00ff */
[C---:B------:R-:W-:Y:S02]  /*1730*/  IMAD R48, R5.reuse, R7, R48 ;  /* 0x0000000705307224 */ /* 0x040fe400078e0230 */
[----:B------:R-:W-:Y:S02]  /*1740*/  IMAD.MOV R3, RZ, RZ, -R3 ;  /* 0x000000ffff037224 */ /* 0x000fe400078e0a03 */
[--C-:B------:R-:W-:Y:S01]  /*1750*/  @!P5 IMAD.IADD R42, R42, 0x1, -R5.reuse ;  /* 0x000000012a2ad824 */ /* 0x100fe200078e0a05 */
[C---:B------:R-:W-:Y:S01]  /*1760*/  ISETP.GT.U32.AND P5, PT, R5.reuse, R48, PT ;  /* 0x000000300500720c */ /* 0x040fe20003fa4070 */
[C---:B------:R-:W-:Y:S02]  /*1770*/  IMAD R50, R5.reuse, R3, R50 ;  /* 0x0000000305327224 */ /* 0x040fe400078e0232 */
[--C-:B------:R-:W-:Y:S02]  /*1780*/  @!P4 IMAD.IADD R46, R46, 0x1, -R5.reuse ;  /* 0x000000012e2ec824 */ /* 0x100fe400078e0a05 */
[----:B------:R-:W-:Y:S01]  /*1790*/  @!P2 IMAD.IADD R44, R44, 0x1, -R5 ;  /* 0x000000012c2ca824 */ /* 0x000fe200078e0a05 */
[C---:B------:R-:W-:Y:S01]  /*17a0*/  ISETP.GT.U32.AND P2, PT, R5.reuse, R50, PT ;  /* 0x000000320500720c */ /* 0x040fe20003f44070 */
[----:B------:R-:W-:Y:S01]  /*17b0*/  IMAD.HI.U32 R7, R8, R52, RZ ;  /* 0x0000003408077227 */ /* 0x000fe200078e00ff */
[----:B------:R-:W-:-:S03]  /*17c0*/  ISETP.GT.U32.AND P4, PT, R5, R46, PT ;  /* 0x0000002e0500720c */ /* 0x000fc60003f84070 */
[----:B------:R-:W-:Y:S02]  /*17d0*/  IMAD.MOV R7, RZ, RZ, -R7 ;  /* 0x000000ffff077224 */ /* 0x000fe400078e0a07 */
[----:B------:R-:W-:Y:S01]  /*17e0*/  @!P5 IMAD.IADD R48, R48, 0x1, -R5 ;  /* 0x000000013030d824 */ /* 0x000fe200078e0a05 */
[----:B------:R-:W-:Y:S01]  /*17f0*/  ISETP.GE.AND P5, PT, R55, RZ, PT ;  /* 0x000000ff3700720c */ /* 0x000fe20003fa6270 */
[----:B------:R-:W-:Y:S02]  /*1800*/  IMAD R52, R5, R7, R52 ;  /* 0x0000000705347224 */ /* 0x000fe400078e0234 */
[----:B------:R-:W-:-:S04]  /*1810*/  IMAD.HI.U32 R3, R8, R54, RZ ;  /* 0x0000003608037227 */ /* 0x000fc800078e00ff */
[--C-:B------:R-:W-:Y:S01]  /*1820*/  @!P2 IMAD.IADD R50, R50, 0x1, -R5.reuse ;  /* 0x000000013232a824 */ /* 0x100fe200078e0a05 */
[C---:B------:R-:W-:Y:S01]  /*1830*/  ISETP.GT.U32.AND P2, PT, R5.reuse, R48, PT ;  /* 0x000000300500720c */ /* 0x040fe20003f44070 */
[----:B------:R-:W-:Y:S01]  /*1840*/  @!P4 IMAD.IADD R46, R46, 0x1, -R5 ;  /* 0x000000012e2ec824 */ /* 0x000fe200078e0a05 */
[----:B------:R-:W-:Y:S01]  /*1850*/  ISETP.GT.U32.AND P4, PT, R5, R52, PT ;  /* 0x000000340500720c */ /* 0x000fe20003f84070 */
[----:B------:R-:W-:Y:S02]  /*1860*/  IMAD.MOV R3, RZ, RZ, -R3 ;  /* 0x000000ffff037224 */ /* 0x000fe400078e0a03 */
[----:B------:R-:W-:-:S04]  /*1870*/  IMAD.HI.U32 R7, R8, R56, RZ ;  /* 0x0000003808077227 */ /* 0x000fc800078e00ff */
[C---:B------:R-:W-:Y:S02]  /*1880*/  IMAD R54, R5.reuse, R3, R54 ;  /* 0x0000000305367224 */ /* 0x040fe400078e0236 */
[----:B------:R-:W-:Y:S02]  /*1890*/  IMAD.MOV R7, RZ, RZ, -R7 ;  /* 0x000000ffff077224 */ /* 0x000fe400078e0a07 */
[----:B------:R-:W-:Y:S01]  /*18a0*/  @!P2 IMAD.IADD R48, R48, 0x1, -R5 ;  /* 0x000000013030a824 */ /* 0x000fe200078e0a05 */
[----:B------:R-:W-:Y:S01]  /*18b0*/  ISETP.GT.U32.AND P2, PT, R5, R54, PT ;  /* 0x000000360500720c */ /* 0x000fe20003f44070 */
[----:B------:R-:W-:-:S04]  /*18c0*/  IMAD.HI.U32 R3, R8, R60, RZ ;  /* 0x0000003c08037227 */ /* 0x000fc800078e00ff */
[----:B------:R-:W-:Y:S01]  /*18d0*/  @!P4 IMAD.IADD R52, R52, 0x1, -R5 ;  /* 0x000000013434c824 */ /* 0x000fe200078e0a05 */
[C---:B------:R-:W-:Y:S01]  /*18e0*/  ISETP.GT.U32.AND P4, PT, R5.reuse, R50, PT ;  /* 0x000000320500720c */ /* 0x040fe20003f84070 */
[----:B------:R-:W-:Y:S02]  /*18f0*/  IMAD R56, R5, R7, R56 ;  /* 0x0000000705387224 */ /* 0x000fe400078e0238 */
[----:B------:R-:W-:Y:S02]  /*1900*/  IMAD.MOV R7, RZ, RZ, -R3 ;  /* 0x000000ffff077224 */ /* 0x000fe400078e0a03 */
[----:B------:R-:W-:-:S04]  /*1910*/  IMAD.HI.U32 R3, R8, R62, RZ ;  /* 0x0000003e08037227 */ /* 0x000fc800078e00ff */
[C---:B------:R-:W-:Y:S02]  /*1920*/  IMAD R60, R5.reuse, R7, R60 ;  /* 0x00000007053c7224 */ /* 0x040fe400078e023c */
[----:B------:R-:W-:Y:S02]  /*1930*/  IMAD.MOV R3, RZ, RZ, -R3 ;  /* 0x000000ffff037224 */ /* 0x000fe400078e0a03 */
[----:B------:R-:W-:Y:S01]  /*1940*/  @!P3 IMAD.MOV R40, RZ, RZ, -R40 ;  /* 0x000000ffff28b224 */ /* 0x000fe200078e0a28 */
[C---:B------:R-:W-:Y:S01]  /*1950*/  ISETP.GT.U32.AND P3, PT, R5.reuse, R52, PT ;  /* 0x000000340500720c */ /* 0x040fe20003f64070 */
[----:B------:R-:W-:Y:S01]  /*1960*/  @!P2 IMAD.IADD R54, R54, 0x1, -R5 ;  /* 0x000000013636a824 */ /* 0x000fe200078e0a05 */
[----:B------:R-:W-:Y:S01]  /*1970*/  ISETP.GT.U32.AND P2, PT, R5, R60, PT ;  /* 0x0000003c0500720c */ /* 0x000fe20003f44070 */
[----:B------:R-:W-:-:S04]  /*1980*/  IMAD.HI.U32 R9, R8, R58, RZ ;  /* 0x0000003a08097227 */ /* 0x000fc800078e00ff */
[----:B------:R-:W-:Y:S02]  /*1990*/  IMAD R62, R5, R3, R62 ;  /* 0x00000003053e7224 */ /* 0x000fe400078e023e */
[----:B------:R-:W-:-:S04]  /*19a0*/  IMAD.HI.U32 R3, R8, R64, RZ ;  /* 0x0000004008037227 */ /* 0x000fc800078e00ff */
[----:B------:R-:W-:Y:S01]  /*19b0*/  @!P4 IMAD.IADD R50, R50, 0x1, -R5 ;  /* 0x000000013232c824 */ /* 0x000fe200078e0a05 */
[C---:B------:R-:W-:Y:S01]  /*19c0*/  ISETP.GT.U32.AND P4, PT, R5.reuse, R56, PT ;  /* 0x000000380500720c */ /* 0x040fe20003f84070 */
[----:B------:R-:W-:Y:S02]  /*19d0*/  IMAD.MOV R9, RZ, RZ, -R9 ;  /* 0x000000ffff097224 */ /* 0x000fe400078e0a09 */
[----:B------:R-:W-:Y:S02]  /*19e0*/  IMAD.MOV R3, RZ, RZ, -R3 ;  /* 0x000000ffff037224 */ /* 0x000fe400078e0a03 */
[C---:B------:R-:W-:Y:S01]  /*19f0*/  IMAD R58, R5.reuse, R9, R58 ;  /* 0x00000009053a7224 */ /* 0x040fe200078e023a */
[----:B------:R-:W-:Y:S01]  /*1a00*/  IABS R9, R19 ;  /* 0x0000001300097213 */ /* 0x000fe20000000000 */
[C---:B------:R-:W-:Y:S02]  /*1a10*/  IMAD R64, R5.reuse, R3, R64 ;  /* 0x0000000305407224 */ /* 0x040fe400078e0240 */
[--C-:B------:R-:W-:Y:S01]  /*1a20*/  @!P3 IMAD.IADD R52, R52, 0x1, -R5.reuse ;  /* 0x000000013434b824 */ /* 0x100fe200078e0a05 */
[C---:B------:R-:W-:Y:S01]  /*1a30*/  ISETP.GT.U32.AND P3, PT, R5.reuse, R58, PT ;  /* 0x0000003a0500720c */ /* 0x040fe20003f64070 */
[--C-:B------:R-:W-:Y:S01]  /*1a40*/  @!P2 IMAD.IADD R60, R60, 0x1, -R5.reuse ;  /* 0x000000013c3ca824 */ /* 0x100fe200078e0a05 */
[C---:B------:R-:W-:Y:S01]  /*1a50*/  ISETP.GT.U32.AND P2, PT, R5.reuse, R64, PT ;  /* 0x000000400500720c */ /* 0x040fe20003f44070 */
[----:B------:R-:W-:Y:S01]  /*1a60*/  @!P4 IMAD.IADD R56, R56, 0x1, -R5 ;  /* 0x000000013838c824 */ /* 0x000fe200078e0a05 */
[----:B------:R-:W-:Y:S01]  /*1a70*/  ISETP.GT.U32.AND P4, PT, R5, R62, PT ;  /* 0x0000003e0500720c */ /* 0x000fe20003f84070 */
[----:B------:R-:W-:Y:S01]  /*1a80*/  @!P0 IMAD.MOV R32, RZ, RZ, -R32 ;  /* 0x000000ffff208224 */ /* 0x000fe200078e0a20 */
[----:B------:R-:W-:Y:S01]  /*1a90*/  ISETP.GE.AND P0, PT, R17, RZ, PT ;  /* 0x000000ff1100720c */ /* 0x000fe20003f06270 */
[----:B------:R-:W-:-:S04]  /*1aa0*/  IMAD.HI.U32 R7, R8, R66, RZ ;  /* 0x0000004208077227 */ /* 0x000fc800078e00ff */
[----:B------:R-:W-:Y:S02]  /*1ab0*/  IMAD.MOV R7, RZ, RZ, -R7 ;  /* 0x000000ffff077224 */ /* 0x000fe400078e0a07 */
[--C-:B------:R-:W-:Y:S01]  /*1ac0*/  @!P3 IMAD.IADD R58, R58, 0x1, -R5.reuse ;  /* 0x000000013a3ab824 */ /* 0x100fe200078e0a05 */
[----:B------:R-:W-:Y:S01]  /*1ad0*/  ISETP.GE.AND P3, PT, R53, RZ, PT ;  /* 0x000000ff3500720c */ /* 0x000fe20003f66270 */
[--C-:B------:R-:W-:Y:S02]  /*1ae0*/  @!P2 IMAD.IADD R64, R64, 0x1, -R5.reuse ;  /* 0x000000014040a824 */ /* 0x100fe400078e0a05 */
[----:B------:R-:W-:Y:S01]  /*1af0*/  @!P4 IMAD.IADD R62, R62, 0x1, -R5 ;  /* 0x000000013e3ec824 */ /* 0x000fe200078e0a05 */
[C---:B------:R-:W-:Y:S01]  /*1b00*/  ISETP.GT.U32.AND P4, PT, R5.reuse, R58, PT ;  /* 0x0000003a0500720c */ /* 0x040fe20003f84070 */
[----:B------:R-:W-:Y:S01]  /*1b10*/  @!P0 IMAD.MOV R42, RZ, RZ, -R42 ;  /* 0x000000ffff2a8224 */ /* 0x000fe200078e0a2a */
[C---:B------:R-:W-:Y:S01]  /*1b20*/  ISETP.GT.U32.AND P0, PT, R5.reuse, R54, PT ;  /* 0x000000360500720c */ /* 0x040fe20003f04070 */
[----:B------:R-:W-:Y:S01]  /*1b30*/  @!P6 IMAD.MOV R44, RZ, RZ, -R44 ;  /* 0x000000ffff2ce224 */ /* 0x000fe200078e0a2c */
[C---:B------:R-:W-:Y:S01]  /*1b40*/  ISETP.GT.U32.AND P6, PT, R5.reuse, R56, PT ;  /* 0x000000380500720c */ /* 0x040fe20003fc4070 */
[C---:B------:R-:W-:Y:S01]  /*1b50*/  IMAD R66, R5.reuse, R7, R66 ;  /* 0x0000000705427224 */ /* 0x040fe200078e0242 */
[----:B------:R-:W-:Y:S01]  /*1b60*/  ISETP.GT.U32.AND P2, PT, R5, R64, PT ;  /* 0x000000400500720c */ /* 0x000fe20003f44070 */
[----:B------:R-:W-:-:S04]  /*1b70*/  IMAD.HI.U32 R3, R8, R9, RZ ;  /* 0x0000000908037227 */ /* 0x000fc800078e00ff */
[----:B------:R-:W-:-:S04]  /*1b80*/  IMAD.HI.U32 R7, R8, R68, RZ ;  /* 0x0000004408077227 */ /* 0x000fc800078e00ff */
[----:B------:R-:W-:Y:S01]  /*1b90*/  @!P5 IMAD.MOV R48, RZ, RZ, -R48 ;  /* 0x000000ffff30d224 */ /* 0x000fe200078e0a30 */
[C---:B------:R-:W-:Y:S01]  /*1ba0*/  ISETP.GT.U32.AND P5, PT, R5.reuse, R62, PT ;  /* 0x0000003e0500720c */ /* 0x040fe20003fa4070 */
[----:B------:R-:W-:Y:S02]  /*1bb0*/  IMAD.MOV R8, RZ, RZ, -R3 ;  /* 0x000000ffff087224 */ /* 0x000fe400078e0a03 */
[----:B------:R-:W-:Y:S02]  /*1bc0*/  IMAD.MOV R7, RZ, RZ, -R7 ;  /* 0x000000ffff077224 */ /* 0x000fe400078e0a07 */
[C---:B------:R-:W-:Y:S02]  /*1bd0*/  IMAD R8, R5.reuse, R8, R9 ;  /* 0x0000000805087224 */ /* 0x040fe400078e0209 */
[----:B------:R-:W-:Y:S01]  /*1be0*/  IMAD R68, R5, R7, R68 ;  /* 0x0000000705447224 */ /* 0x000fe200078e0244 */
[----:B------:R-:W-:Y:S01]  /*1bf0*/  LOP3.LUT R7, RZ, R15, RZ, 0x33, !PT ;  /* 0x0000000fff077212 */ /* 0x000fe200078e33ff */
[--C-:B------:R-:W-:Y:S01]  /*1c00*/  @!P4 IMAD.IADD R58, R58, 0x1, -R5.reuse ;  /* 0x000000013a3ac824 */ /* 0x100fe200078e0a05 */
[----:B------:R-:W-:Y:S01]  /*1c10*/  ISETP.GE.AND P4, PT, R51, RZ, PT ;  /* 0x000000ff3300720c */ /* 0x000fe20003f86270 */
[--C-:B------:R-:W-:Y:S01]  /*1c20*/  @!P0 IMAD.IADD R54, R54, 0x1, -R5.reuse ;  /* 0x0000000136368824 */ /* 0x100fe200078e0a05 */
[C---:B------:R-:W-:Y:S01]  /*1c30*/  ISETP.GT.U32.AND P0, PT, R5.reuse, R66, PT ;  /* 0x000000420500720c */ /* 0x040fe20003f04070 */
[--C-:B------:R-:W-:Y:S01]  /*1c40*/  @!P6 IMAD.IADD R56, R56, 0x1, -R5.reuse ;  /* 0x000000013838e824 */ /* 0x100fe200078e0a05 */
[C---:B------:R-:W-:Y:S01]  /*1c50*/  ISETP.GT.U32.AND P6, PT, R5.reuse, R8, PT ;  /* 0x000000080500720c */ /* 0x040fe20003fc4070 */
[--C-:B------:R-:W-:Y:S01]  /*1c60*/  @!P2 IMAD.IADD R64, R64, 0x1, -R5.reuse ;  /* 0x000000014040a824 */ /* 0x100fe200078e0a05 */
[----:B------:R-:W-:Y:S01]  /*1c70*/  ISETP.GT.U32.AND P2, PT, R5, R68, PT ;  /* 0x000000440500720c */ /* 0x000fe20003f44070 */
[----:B------:R-:W-:Y:S01]  /*1c80*/  @!P5 IMAD.IADD R62, R62, 0x1, -R5 ;  /* 0x000000013e3ed824 */ /* 0x000fe200078e0a05 */
[----:B------:R-:W-:Y:S01]  /*1c90*/  ISETP.GE.AND P5, PT, R49, RZ, PT ;  /* 0x000000ff3100720c */ /* 0x000fe20003fa6270 */
[----:B------:R-:W-:Y:S01]  /*1ca0*/  @!P1 IMAD.MOV R46, RZ, RZ, -R46 ;  /* 0x000000ffff2e9224 */ /* 0x000fe200078e0a2e */
[----:B------:R-:W-:Y:S01]  /*1cb0*/  ISETP.GT.U32.AND P1, PT, R5, R60, PT ;  /* 0x0000003c0500720c */ /* 0x000fe20003f24070 */
[----:B------:R-:W-:-:S02]  /*1cc0*/  @!P3 IMAD.MOV R50, RZ, RZ, -R50 ;  /* 0x000000ffff32b224 */ /* 0x000fc400078e0a32 */
[----:B------:R-:W-:Y:S01]  /*1cd0*/  @!P4 IMAD.MOV R52, RZ, RZ, -R52 ;  /* 0x000000ffff34c224 */ /* 0x000fe200078e0a34 */
[----:B------:R-:W-:Y:S01]  /*1ce0*/  ISETP.GE.AND P4, PT, R43, RZ, PT ;  /* 0x000000ff2b00720c */ /* 0x000fe20003f86270 */
[--C-:B------:R-:W-:Y:S01]  /*1cf0*/  @!P0 IMAD.IADD R66, R66, 0x1, -R5.reuse ;  /* 0x0000000142428824 */ /* 0x100fe200078e0a05 */
[----:B------:R-:W-:Y:S01]  /*1d00*/  ISETP.GE.AND P0, PT, R45, RZ, PT ;  /* 0x000000ff2d00720c */ /* 0x000fe20003f06270 */
[--C-:B------:R-:W-:Y:S02]  /*1d10*/  @!P6 IMAD.IADD R8, R8, 0x1, -R5.reuse ;  /* 0x000000010808e824 */ /* 0x100fe400078e0a05 */
[--C-:B------:R-:W-:Y:S01]  /*1d20*/  @!P2 IMAD.IADD R68, R68, 0x1, -R5.reuse ;  /* 0x000000014444a824 */ /* 0x100fe200078e0a05 */
[C---:B------:R-:W-:Y:S01]  /*1d30*/  ISETP.GT.U32.AND P3, PT, R5.reuse, R66, PT ;  /* 0x000000420500720c */ /* 0x040fe20003f64070 */
[----:B------:R-:W-:Y:S01]  /*1d40*/  @!P5 IMAD.MOV R56, RZ, RZ, -R56 ;  /* 0x000000ffff38d224 */ /* 0x000fe200078e0a38 */
[C---:B------:R-:W-:Y:S01]  /*1d50*/  ISETP.GT.U32.AND P6, PT, R5.reuse, R8, PT ;  /* 0x000000080500720c */ /* 0x040fe20003fc4070 */
[----:B------:R-:W-:Y:S01]  /*1d60*/  @!P1 IMAD.IADD R60, R60, 0x1, -R5 ;  /* 0x000000013c3c9824 */ /* 0x000fe200078e0a05 */
[----:B------:R-:W-:Y:S01]  /*1d70*/  ISETP.GT.U32.AND P5, PT, R5, R68, PT ;  /* 0x000000440500720c */ /* 0x000fe20003fa4070 */
[----:B------:R-:W-:Y:S01]  /*1d80*/  IMAD.SHL.U32 R3, R2, 0x2, RZ ;  /* 0x0000000202037824 */ /* 0x000fe200078e00ff */
[----:B------:R-:W-:Y:S01]  /*1d90*/  ISETP.GE.AND P1, PT, R47, RZ, PT ;  /* 0x000000ff2f00720c */ /* 0x000fe20003f26270 */
[----:B------:R-:W-:Y:S01]  /*1da0*/  @!P4 IMAD.MOV R60, RZ, RZ, -R60 ;  /* 0x000000ffff3cc224 */ /* 0x000fe200078e0a3c */
[----:B------:R-:W-:Y:S01]  /*1db0*/  ISETP.GE.AND P2, PT, R41, RZ, PT ;  /* 0x000000ff2900720c */ /* 0x000fe20003f46270 */
[----:B------:R-:W-:Y:S01]  /*1dc0*/  @!P0 IMAD.MOV R58, RZ, RZ, -R58 ;  /* 0x000000ffff3a8224 */ /* 0x000fe200078e0a3a */
[----:B------:R-:W-:-:S02]  /*1dd0*/  ISETP.NE.AND P4, PT, R15, RZ, PT ;  /* 0x000000ff0f00720c */ /* 0x000fc40003f85270 */
[----:B------:R-:W-:Y:S01]  /*1de0*/  ISETP.GE.AND P0, PT, R0, RZ, PT ;  /* 0x000000ff0000720c */ /* 0x000fe20003f06270 */
[--C-:B------:R-:W-:Y:S01]  /*1df0*/  @!P3 IMAD.IADD R66, R66, 0x1, -R5.reuse ;  /* 0x000000014242b824 */ /* 0x100fe200078e0a05 */
[----:B------:R-:W-:Y:S01]  /*1e00*/  SEL R14, R7, R14, !P4 ;  /* 0x0000000e070e7207 */ /* 0x000fe20006000000 */
[--C-:B------:R-:W-:Y:S01]  /*1e10*/  @!P6 IMAD.IADD R8, R8, 0x1, -R5.reuse ;  /* 0x000000010808e824 */ /* 0x100fe200078e0a05 */
[----:B------:R-:W-:Y:S01]  /*1e20*/  ISETP.GE.AND P3, PT, R21, RZ, PT ;  /* 0x000000ff1500720c */ /* 0x000fe20003f66270 */
[----:B------:R-:W-:Y:S01]  /*1e30*/  @!P5 IMAD.IADD R68, R68, 0x1, -R5 ;  /* 0x000000014444d824 */ /* 0x000fe200078e0a05 */
[----:B------:R-:W-:Y:S01]  /*1e40*/  ISETP.GE.AND P6, PT, R19, RZ, PT ;  /* 0x000000ff1300720c */ /* 0x000fe20003fc6270 */
[----:B------:R-:W-:Y:S01]  /*1e50*/  IMAD R5, R63, UR60, RZ ;  /* 0x0000003c3f057c24 */ /* 0x000fe2000f8e02ff */
[----:B------:R-:W-:Y:S01]  /*1e60*/  SEL R28, R7, R28, !P4 ;  /* 0x0000001c071c7207 */ /* 0x000fe20006000000 */
[----:B------:R-:W-:Y:S01]  /*1e70*/  @!P1 IMAD.MOV R54, RZ, RZ, -R54 ;  /* 0x000000ffff369224 */ /* 0x000fe200078e0a36 */
[----:B------:R-:W-:Y:S01]  /*1e80*/  ISETP.GE.AND P1, PT, R23, RZ, PT ;  /* 0x000000ff1700720c */ /* 0x000fe20003f26270 */
[----:B------:R-:W-:Y:S01]  /*1e90*/  IMAD R14, R14, UR10, RZ ;  /* 0x0000000a0e0e7c24 */ /* 0x000fe2000f8e02ff */
[----:B------:R-:W-:Y:S01]  /*1ea0*/  LEA R25, P5, R5, UR8, 0x1 ;  /* 0x0000000805197c11 */ /* 0x000fe2000f8a08ff */
[----:B------:R-:W-:Y:S01]  /*1eb0*/  @!P2 IMAD.MOV R64, RZ, RZ, -R64 ;  /* 0x000000ffff40a224 */ /* 0x000fe200078e0a40 */
[----:B------:R-:W-:Y:S01]  /*1ec0*/  SEL R10, R7, R10, !P4 ;  /* 0x0000000a070a7207 */ /* 0x000fe20006000000 */
[----:B------:R-:W-:Y:S01]  /*1ed0*/  IMAD R28, R28, UR10, RZ ;  /* 0x0000000a1c1c7c24 */ /* 0x000fe2000f8e02ff */
[----:B------:R-:W-:Y:S01]  /*1ee0*/  LEA.HI.X.SX32 R27, R5, UR9, 0x1, P5 ;  /* 0x00000009051b7c11 */ /* 0x000fe2000a8f0eff */
[----:B------:R-:W-:Y:S01]  /*1ef0*/  @!P3 IMAD.MOV R66, RZ, RZ, -R66 ;  /* 0x000000ffff42b224 */ /* 0x000fe200078e0a42 */
[C---:B------:R-:W-:Y:S01]  /*1f00*/  LEA R61, P2, R14.reuse, R25, 0x1 ;  /* 0x000000190e3d7211 */ /* 0x040fe200078408ff */
[----:B------:R-:W-:Y:S01]  /*1f10*/  @!P6 IMAD.MOV R8, RZ, RZ, -R8 ;  /* 0x000000ffff08e224 */ /* 0x000fe200078e0a08 */
[C---:B------:R-:W-:Y:S01]  /*1f20*/  SEL R16, R7.reuse, R16, !P4 ;  /* 0x0000001007107207 */ /* 0x040fe20006000000 */
[----:B------:R-:W-:Y:S01]  /*1f30*/  @!P0 IMAD.MOV R68, RZ, RZ, -R68 ;  /* 0x000000ffff448224 */ /* 0x000fe200078e0a44 */
[----:B------:R-:W-:Y:S01]  /*1f40*/  LEA.HI.X.SX32 R19, R14, R27, 0x1, P2 ;  /* 0x0000001b0e137211 */ /* 0x000fe200010f0eff */
[----:B------:R-:W-:Y:S01]  /*1f50*/  @!P1 IMAD.MOV R62, RZ, RZ, -R62 ;  /* 0x000000ffff3e9224 */ /* 0x000fe200078e0a3e */
[----:B------:R-:W-:Y:S01]  /*1f60*/  LEA R75, P2, R28, R25, 0x1 ;  /* 0x000000191c4b7211 */ /* 0x000fe200078408ff */
[----:B------:R-:W-:Y:S01]  /*1f70*/  IMAD R10, R10, UR10, RZ ;  /* 0x0000000a0a0a7c24 */ /* 0x000fe2000f8e02ff */
[C---:B------:R-:W-:Y:S01]  /*1f80*/  SEL R6, R7.reuse, R6, !P4 ;  /* 0x0000000607067207 */ /* 0x040fe20006000000 */
[----:B------:R-:W-:Y:S01]  /*1f90*/  IMAD R16, R16, UR10, RZ ;  /* 0x0000000a10107c24 */ /* 0x000fe2000f8e02ff */
[C---:B------:R-:W-:Y:S01]  /*1fa0*/  SEL R12, R7.reuse, R12, !P4 ;  /* 0x0000000c070c7207 */ /* 0x040fe20006000000 */
[----:B------:R-:W-:Y:S01]  /*1fb0*/  ULDC.64 UR8, c[0x0][0x210] ;  /* 0x0000840000087ab9 */ /* 0x000fe20000000a00 */
[----:B------:R-:W-:Y:S01]  /*1fc0*/  LEA.HI.X.SX32 R9, R28, R27, 0x1, P2 ;  /* 0x0000001b1c097211 */ /* 0x000fe200010f0eff */
[----:B------:R-:W-:Y:S01]  /*1fd0*/  IMAD R6, R6, UR10, RZ ;  /* 0x0000000a06067c24 */ /* 0x000fe2000f8e02ff */
[C---:B------:R-:W-:Y:S01]  /*1fe0*/  SEL R24, R7.reuse, R24, !P4 ;  /* 0x0000001807187207 */ /* 0x040fe20006000000 */
[----:B------:R-:W0:Y:S01]  /*1ff0*/  LDC R28, c[0x0][0x238] ;  /* 0x00008e00ff1c7b82 */ /* 0x000e220000000800 */
[C---:B------:R-:W-:Y:S01]  /*2000*/  SEL R30, R7.reuse, R30, !P4 ;  /* 0x0000001e071e7207 */ /* 0x040fe20006000000 */
[----:B------:R-:W-:Y:S01]  /*2010*/  IMAD R12, R12, UR10, RZ ;  /* 0x0000000a0c0c7c24 */ /* 0x000fe2000f8e02ff */
        /* <DEDUP_REMOVED lines=37> */
[C---:B0-----:R-:W-:Y:S01]  /*2270*/  IMAD R108, R28.reuse, 0xfe, RZ ;  /* 0x000000fe1c6c7824 */ /* 0x041fe200078e02ff */
[C---:B------:R-:W-:Y:S01]  /*2280*/  SEL R62, R7.reuse, R62, !P4 ;  /* 0x0000003e073e7207 */ /* 0x040fe20006000000 */
[----:B------:R-:W-:Y:S01]  /*2290*/  IMAD R109, R28, 0xfa, RZ ;  /* 0x000000fa1c6d7824 */ /* 0x000fe200078e02ff */
[C---:B------:R-:W-:Y:S01]  /*22a0*/  SEL R64, R7.reuse, R64, !P4 ;  /* 0x0000004007407207 */ /* 0x040fe20006000000 */
[----:B------:R-:W-:Y:S01]  /*22b0*/  IMAD R72, R60, UR10, RZ ;  /* 0x0000000a3c487c24 */ /* 0x000fe2000f8e02ff */
[C---:B------:R-:W-:Y:S01]  /*22c0*/  SEL R66, R7.reuse, R66, !P4 ;  /* 0x0000004207427207 */ /* 0x040fe20006000000 */
[----:B------:R-:W-:Y:S01]  /*22d0*/  IMAD R74, R62, UR10, RZ ;  /* 0x0000000a3e4a7c24 */ /* 0x000fe2000f8e02ff */
[C---:B------:R-:W-:Y:S01]  /*22e0*/  SEL R8, R7.reuse, R8, !P4 ;  /* 0x0000000807087207 */ /* 0x040fe20006000000 */
[----:B------:R-:W-:Y:S01]  /*22f0*/  IMAD R76, R64, UR10, RZ ;  /* 0x0000000a404c7c24 */ /* 0x000fe2000f8e02ff */
[----:B------:R-:W-:Y:S01]  /*2300*/  SEL R7, R7, R68, !P4 ;  /* 0x0000004407077207 */ /* 0x000fe20006000000 */
[----:B------:R-:W-:Y:S01]  /*2310*/  IMAD R68, R56, UR10, RZ ;  /* 0x0000000a38447c24 */ /* 0x000fe2000f8e02ff */
[-C--:B------:R-:W-:Y:S01]  /*2320*/  LEA R57, P4, R10, R25.reuse, 0x1 ;  /* 0x000000190a397211 */ /* 0x080fe200078808ff */
[----:B------:R-:W-:Y:S01]  /*2330*/  IMAD R80, R8, UR10, RZ ;  /* 0x0000000a08507c24 */ /* 0x000fe2000f8e02ff */
[-C--:B------:R-:W-:Y:S01]  /*2340*/  LEA R63, P1, R16, R25.reuse, 0x1 ;  /* 0x00000019103f7211 */ /* 0x080fe200078208ff */
[----:B------:R-:W-:Y:S01]  /*2350*/  IMAD R11, R7, UR10, RZ ;  /* 0x0000000a070b7c24 */ /* 0x000fe2000f8e02ff */
[-C--:B------:R-:W-:Y:S01]  /*2360*/  LEA R23, P5, R6, R25.reuse, 0x1 ;  /* 0x0000001906177211 */ /* 0x080fe200078a08ff */
[----:B------:R-:W-:Y:S01]  /*2370*/  IMAD R78, R66, UR10, RZ ;  /* 0x0000000a424e7c24 */ /* 0x000fe2000f8e02ff */
[----:B------:R-:W-:Y:S01]  /*2380*/  SHF.R.S32.HI R2, RZ, 0x1f, R245 ;  /* 0x0000001fff027819 */ /* 0x000fe200000114f5 */
[C---:B------:R-:W-:Y:S01]  /*2390*/  IMAD R110, R28.reuse, 0xf6, RZ ;  /* 0x000000f61c6e7824 */ /* 0x040fe200078e02ff */
[----:B------:R-:W-:Y:S01]  /*23a0*/  LOP3.LUT R3, R3, 0x7e, RZ, 0xc0, !PT ;  /* 0x0000007e03037812 */ /* 0x000fe200078ec0ff */
[----:B------:R-:W-:Y:S01]  /*23b0*/  IMAD R111, R28, 0xf2, RZ ;  /* 0x000000f21c6f7824 */ /* 0x000fe200078e02ff */
[----:B------:R-:W-:Y:S01]  /*23c0*/  LEA R59, P3, R12, R25, 0x1 ;  /* 0x000000190c3b7211 */ /* 0x000fe200078608ff */
[----:B------:R-:W-:Y:S01]  /*23d0*/  IMAD R83, R28, 0x7f, RZ ;  /* 0x0000007f1c537824 */ /* 0x000fe200078e02ff */
[-C--:B------:R-:W-:Y:S01]  /*23e0*/  LEA.HI.X.SX32 R15, R10, R27.reuse, 0x1, P4 ;  /* 0x0000001b0a0f7211 */ /* 0x080fe200020f0eff */
[----:B------:R-:W-:Y:S01]  /*23f0*/  IMAD R112, R28, 0xee, RZ ;  /* 0x000000ee1c707824 */ /* 0x000fe200078e02ff */
[-C--:B------:R-:W-:Y:S01]  /*2400*/  LEA.HI.X.SX32 R21, R16, R27.reuse, 0x1, P1 ;  /* 0x0000001b10157211 */ /* 0x080fe200008f0eff */
[----:B------:R-:W-:Y:S01]  /*2410*/  IMAD R87, R28, 0x7d, RZ ;  /* 0x0000007d1c577824 */ /* 0x000fe200078e02ff */
[----:B------:R-:W-:Y:S01]  /*2420*/  LEA.HI.X.SX32 R13, R6, R27, 0x1, P5 ;  /* 0x0000001b060d7211 */ /* 0x000fe200028f0eff */
[----:B------:R-:W-:Y:S01]  /*2430*/  IMAD R185, R28, 0xea, RZ ;  /* 0x000000ea1cb97824 */ /* 0x000fe200078e02ff */
[-C--:B------:R-:W-:Y:S01]  /*2440*/  LEA R71, P4, R24, R25.reuse, 0x1 ;  /* 0x0000001918477211 */ /* 0x080fe200078808ff */
[----:B------:R-:W-:Y:S01]  /*2450*/  IMAD R242, R28, 0xe2, RZ ;  /* 0x000000e21cf27824 */ /* 0x000fe200078e02ff */
[-C--:B------:R-:W-:Y:S01]  /*2460*/  LEA R77, P1, R30, R25.reuse, 0x1 ;  /* 0x000000191e4d7211 */ /* 0x080fe200078208ff */
[----:B------:R-:W-:Y:S01]  /*2470*/  IMAD R91, R28, 0x7b, RZ ;  /* 0x0000007b1c5b7824 */ /* 0x000fe200078e02ff */
[----:B------:R-:W-:Y:S01]  /*2480*/  LEA R69, P5, R22, R25, 0x1 ;  /* 0x0000001916457211 */ /* 0x000fe200078a08ff */
[----:B------:R-:W-:Y:S01]  /*2490*/  IMAD R226, R28, 0xe6, RZ ;  /* 0x000000e61ce27824 */ /* 0x000fe200078e02ff */
[----:B------:R-:W-:Y:S01]  /*24a0*/  LEA.HI R245, R2, R245, RZ, 0x7 ;  /* 0x000000f502f57211 */ /* 0x000fe200078f38ff */
[--C-:B------:R-:W-:Y:S01]  /*24b0*/  IMAD R2, R70, 0x100, R3.reuse ;  /* 0x0000010046027824 */ /* 0x100fe200078e0203 */
[-C--:B------:R-:W-:Y:S01]  /*24c0*/  LEA R67, P6, R20, R25.reuse, 0x1 ;  /* 0x0000001914437211 */ /* 0x080fe200078c08ff */
[----:B------:R-:W-:Y:S01]  /*24d0*/  IMAD R3, R70, 0x40, R3 ;  /* 0x0000004046037824 */ /* 0x000fe200078e0203 */
[----:B------:R-:W-:Y:S01]  /*24e0*/  LEA R65, P0, R18, R25, 0x1 ;  /* 0x0000001912417211 */ /* 0x000fe200078008ff */
[----:B------:R-:W-:Y:S01]  /*24f0*/  IMAD R70, R58, UR10, RZ ;  /* 0x0000000a3a467c24 */ /* 0x000fe2000f8e02ff */
[----:B------:R-:W-:Y:S01]  /*2500*/  LEA.HI.X.SX32 R17, R12, R27, 0x1, P3 ;  /* 0x0000001b0c117211 */ /* 0x000fe200018f0eff */
[----:B------:R-:W-:Y:S01]  /*2510*/  IMAD R241, R28, 0xde, RZ ;  /* 0x000000de1cf17824 */ /* 0x000fe200078e02ff */
[----:B------:R-:W-:Y:S01]  /*2520*/  LEA R73, P3, R26, R25, 0x1 ;  /* 0x000000191a497211 */ /* 0x000fe200078608ff */
[----:B------:R-:W-:Y:S01]  /*2530*/  IMAD R113, R28, 0x79, RZ ;  /* 0x000000791c717824 */ /* 0x000fe200078e02ff */
[----:B------:R-:W-:Y:S01]  /*2540*/  LEA.HI.X.SX32 R7, R24, R27, 0x1, P4 ;  /* 0x0000001b18077211 */ /* 0x000fe200020f0eff */
[----:B------:R-:W-:Y:S01]  /*2550*/  IMAD R240, R28, 0xda, RZ ;  /* 0x000000da1cf07824 */ /* 0x000fe200078e02ff */
[----:B------:R-:W-:Y:S01]  /*2560*/  LEA R88, P2, R42, R25, 0x1 ;  /* 0x000000192a587211 */ /* 0x000fe200078408ff */
[----:B------:R-:W-:Y:S01]  /*2570*/  IMAD R120, R28, 0x77, RZ ;  /* 0x000000771c787824 */ /* 0x000fe200078e02ff */
[-C--:B------:R-:W-:Y:S01]  /*2580*/  LEA.HI.X.SX32 R10, R30, R27.reuse, 0x1, P1 ;  /* 0x0000001b1e0a7211 */ /* 0x080fe200008f0eff */
[----:B------:R-:W-:Y:S01]  /*2590*/  IMAD R238, R28, 0xd6, RZ ;  /* 0x000000d61cee7824 */ /* 0x000fe200078e02ff */
[----:B------:R-:W-:Y:S01]  /*25a0*/  LEA.HI.X.SX32 R6, R22, R27, 0x1, P5 ;  /* 0x0000001b16067211 */ /* 0x000fe200028f0eff */
[----:B------:R-:W-:Y:S01]  /*25b0*/  IMAD R114, R28, 0x75, RZ ;  /* 0x000000751c727824 */ /* 0x000fe200078e02ff */
[-C--:B------:R-:W-:Y:S01]  /*25c0*/  LEA R84, P4, R38, R25.reuse, 0x1 ;  /* 0x0000001926547211 */ /* 0x080fe200078808ff */
[----:B------:R-:W-:Y:S01]  /*25d0*/  IMAD R237, R28, 0xd2, RZ ;  /* 0x000000d21ced7824 */ /* 0x000fe200078e02ff */
[----:B------:R-:W-:Y:S01]  /*25e0*/  LEA R90, P1, R44, R25, 0x1 ;  /* 0x000000192c5a7211 */ /* 0x000fe200078208ff */
[----:B------:R-:W-:Y:S01]  /*25f0*/  IMAD R219, R28, 0x73, RZ ;  /* 0x000000731cdb7824 */ /* 0x000fe200078e02ff */
[----:B------:R-:W-:Y:S01]  /*2600*/  LEA.HI.X.SX32 R5, R20, R27, 0x1, P6 ;  /* 0x0000001b14057211 */ /* 0x000fe200030f0eff */
[----:B------:R-:W-:Y:S01]  /*2610*/  IMAD R236, R28, 0xce, RZ ;  /* 0x000000ce1cec7824 */ /* 0x000fe200078e02ff */
[----:B------:R-:W-:Y:S01]  /*2620*/  LEA R82, P5, R36, R25, 0x1 ;  /* 0x0000001924527211 */ /* 0x000fe200078a08ff */
[----:B------:R-:W-:Y:S01]  /*2630*/  IMAD R247, R28, 0x71, RZ ;  /* 0x000000711cf77824 */ /* 0x000fe200078e02ff */
[----:B------:R-:W-:Y:S01]  /*2640*/  LEA.HI.X.SX32 R4, R18, R27, 0x1, P0 ;  /* 0x0000001b12047211 */ /* 0x000fe200000f0eff */
[----:B------:R-:W-:Y:S01]  /*2650*/  IMAD R235, R28, 0xca, RZ ;  /* 0x000000ca1ceb7824 */ /* 0x000fe200078e02ff */
[-C--:B------:R-:W-:Y:S01]  /*2660*/  LEA R81, P6, R34, R25.reuse, 0x1 ;  /* 0x0000001922517211 */ /* 0x080fe200078c08ff */
[----:B------:R-:W-:Y:S01]  /*2670*/  IMAD R233, R28, 0xc6, RZ ;  /* 0x000000c61ce97824 */ /* 0x000fe200078e02ff */
[----:B------:R-:W-:Y:S01]  /*2680*/  LEA R79, P0, R32, R25, 0x1 ;  /* 0x00000019204f7211 */ /* 0x000fe200078008ff */
[----:B------:R-:W-:Y:S01]  /*2690*/  IMAD R232, R28, 0x6f, RZ ;  /* 0x0000006f1ce87824 */ /* 0x000fe200078e02ff */
[-C--:B------:R-:W-:Y:S01]  /*26a0*/  LEA.HI.X.SX32 R8, R26, R27.reuse, 0x1, P3 ;  /* 0x0000001b1a087211 */ /* 0x080fe200018f0eff */
[----:B------:R-:W-:Y:S01]  /*26b0*/  IMAD R231, R28, 0xc2, RZ ;  /* 0x000000c21ce77824 */ /* 0x000fe200078e02ff */
        /* <DEDUP_REMOVED lines=33> */
[C---:B------:R-:W-:Y:S01]  /*28d0*/  IMAD R212, R28.reuse, 0x5d, RZ ;  /* 0x0000005d1cd47824 */ /* 0x040fe200078e02ff */
[----:B------:R-:W-:Y:S01]  /*28e0*/  LEA R116, P2, R11, R25, 0x1 ;  /* 0x000000190b747211 */ /* 0x000fe200078408ff */
[----:B------:R-:W-:Y:S01]  /*28f0*/  IMAD R211, R28, 0x9e, RZ ;  /* 0x0000009e1cd37824 */ /* 0x000fe200078e02ff */
[-C--:B------:R-:W-:Y:S01]  /*2900*/  LEA.HI.X.SX32 R70, R70, R27.reuse, 0x1, P1 ;  /* 0x0000001b46467211 */ /* 0x080fe200008f0eff */
[----:B------:R-:W-:Y:S01]  /*2910*/  IMAD R210, R28, 0x5b, RZ ;  /* 0x0000005b1cd27824 */ /* 0x000fe200078e02ff */
[----:B------:R-:W-:Y:S01]  /*2920*/  LEA.HI.X.SX32 R62, R50, R27, 0x1, P5 ;  /* 0x0000001b323e7211 */ /* 0x000fe200028f0eff */
[----:B------:R-:W-:Y:S01]  /*2930*/  IMAD R209, R28, 0x9a, RZ ;  /* 0x0000009a1cd17824 */ /* 0x000fe200078e02ff */
[----:B------:R-:W-:Y:S01]  /*2940*/  LEA R121, P4, R78, R25, 0x1 ;  /* 0x000000194e797211 */ /* 0x000fe200078808ff */
[C---:B------:R-:W-:Y:S01]  /*2950*/  IMAD R208, R28.reuse, 0x59, RZ ;  /* 0x000000591cd07824 */ /* 0x040fe200078e02ff */
[----:B------:R-:W-:Y:S01]  /*2960*/  LEA R119, P1, R125, UR8, 0x1 ;  /* 0x000000087d777c11 */ /* 0x000fe2000f8208ff */
        /* <DEDUP_REMOVED lines=12> */
[C---:B------:R-:W-:Y:S01]  /*2a30*/  IMAD R201, R28.reuse, 0x8a, RZ ;  /* 0x0000008a1cc97824 */ /* 0x040fe200078e02ff */
[----:B------:R-:W-:Y:S01]  /*2a40*/  LEA.HI.X.SX32 R11, R11, R27, 0x1, P2 ;  /* 0x0000001b0b0b7211 */ /* 0x000fe200010f0eff */
[C---:B------:R-:W-:Y:S01]  /*2a50*/  IMAD R200, R28.reuse, 0x51, RZ ;  /* 0x000000511cc87824 */ /* 0x040fe200078e02ff */
[----:B------:R-:W-:Y:S01]  /*2a60*/  SHF.R.S32.HI R245, RZ, 0x7, R245 ;  /* 0x00000007fff57819 */ /* 0x000fe200000114f5 */
[----:B------:R-:W-:Y:S01]  /*2a70*/  IMAD R199, R28, 0x86, RZ ;  /* 0x000000861cc77824 */ /* 0x000fe200078e02ff */
[----:B------:R-:W-:Y:S01]  /*2a80*/  LEA R107, P3, R80, R25, 0x1 ;  /* 0x00000019506b7211 */ /* 0x000fe200078608ff */
[----:B------:R-:W-:Y:S01]  /*2a90*/  IMAD R198, R28, 0x4f, RZ ;  /* 0x0000004f1cc67824 */ /* 0x000fe200078e02ff */
[----:B------:R-:W-:Y:S01]  /*2aa0*/  LEA.HI.X.SX32 R78, R78, R27, 0x1, P4 ;  /* 0x0000001b4e4e7211 */ /* 0x000fe200020f0eff */
[----:B------:R0:W-:Y:S01]  /*2ab0*/  STL [R1+0x3bc], R245 ;  /* 0x0003bcf501007387 */ /* 0x0001e20000100800 */
[----:B------:R-:W-:Y:S01]  /*2ac0*/  LEA.HI.X.SX32 R125, R125, UR9, 0x1, P1 ;  /* 0x000000097d7d7c11 */ /* 0x000fe200088f0eff */
[----:B------:R-:W-:Y:S01]  /*2ad0*/  IMAD R196, R28, 0x82, RZ ;  /* 0x000000821cc47824 */ /* 0x000fe200078e02ff */
[----:B------:R-:W-:Y:S01]  /*2ae0*/  IADD3 R108, P2, R108, R119, RZ ;  /* 0x000000776c6c7210 */ /* 0x000fe20007f5e0ff */
[----:B------:R-:W-:Y:S01]  /*2af0*/  IMAD R195, R28, 0x4d, RZ ;  /* 0x0000004d1cc37824 */ /* 0x000fe200078e02ff */
[----:B------:R-:W-:Y:S01]  /*2b00*/  LEA.HI.X.SX32 R76, R76, R27, 0x1, P5 ;  /* 0x0000001b4c4c7211 */ /* 0x000fe200028f0eff */
[C---:B------:R-:W-:Y:S01]  /*2b10*/  IMAD R194, R28.reuse, 0x4b, RZ ;  /* 0x0000004b1cc27824 */ /* 0x040fe200078e02ff */
[----:B------:R-:W-:Y:S01]  /*2b20*/  IADD3 R109, P4, R109, R119, RZ ;  /* 0x000000776d6d7210 */ /* 0x000fe20007f9e0ff */
[----:B------:R-:W-:Y:S01]  /*2b30*/  IMAD R193, R28, 0x49, RZ ;  /* 0x000000491cc17824 */ /* 0x000fe200078e02ff */
[----:B------:R-:W-:Y:S01]  /*2b40*/  LEA.HI.X.SX32 R74, R74, R27, 0x1, P6 ;  /* 0x0000001b4a4a7211 */ /* 0x000fe200030f0eff */
        /* <DEDUP_REMOVED lines=10> */
[C---:B------:R-:W-:Y:S01]  /*2bf0*/  IMAD R187, R28.reuse, 0x41, RZ ;  /* 0x000000411cbb7824 */ /* 0x040fe200078e02ff */
[----:B------:R-:W-:Y:S01]  /*2c00*/  LEA.HI.X.SX32 R83, R83, R125, 0x1, P2 ;  /* 0x0000007d53537211 */ /* 0x000fe200010f0eff */
[C---:B------:R-:W-:Y:S01]  /*2c10*/  IMAD R123, R28.reuse, 0xfc, RZ ;  /* 0x000000fc1c7b7824 */ /* 0x040fe200078e02ff */
[-C--:B------:R-:W-:Y:S01]  /*2c20*/  IADD3 R185, P3, R185, R119.reuse, RZ ;  /* 0x00000077b9b97210 */ /* 0x080fe20007f7e0ff */
[----:B------:R-:W-:Y:S01]  /*2c30*/  IMAD R186, R28, 0xd4, RZ ;  /* 0x000000d41cba7824 */ /* 0x000fe200078e02ff */
[----:B0-----:R-:W-:Y:S01]  /*2c40*/  IADD3 R245, P2, R242, R119, RZ ;  /* 0x00000077f2f57210 */ /* 0x001fe20007f5e0ff */
[C---:B------:R-:W-:Y:S01]  /*2c50*/  IMAD R122, R28.reuse, 0xf4, RZ ;  /* 0x000000f41c7a7824 */ /* 0x040fe200078e02ff */
[----:B------:R-:W-:Y:S01]  /*2c60*/  LEA.HI.X.SX32 R87, R87, R125, 0x1, P4 ;  /* 0x0000007d57577211 */ /* 0x000fe200020f0eff */
[----:B------:R-:W-:Y:S01]  /*2c70*/  IMAD R102, R28, 0x7a, RZ ;  /* 0x0000007a1c667824 */ /* 0x000fe200078e02ff */
[-C--:B------:R-:W-:Y:S01]  /*2c80*/  IADD3 R226, P1, R226, R119.reuse, RZ ;  /* 0x00000077e2e27210 */ /* 0x080fe20007f3e0ff */
[----:B------:R0:W-:Y:S01]  /*2c90*/  STL [R1], R245 ;  /* 0x000000f501007387 */ /* 0x0001e20000100800 */
[----:B------:R-:W-:Y:S01]  /*2ca0*/  IADD3 R242, P4, R241, R119, RZ ;  /* 0x00000077f1f27210 */ /* 0x000fe20007f9e0ff */
[C---:B------:R-:W-:Y:S01]  /*2cb0*/  IMAD R183, R28.reuse, 0x3f, RZ ;  /* 0x0000003f1cb77824 */ /* 0x040fe200078e02ff */
[----:B------:R-:W-:Y:S01]  /*2cc0*/  LEA.HI.X.SX32 R91, R91, R125, 0x1, P5 ;  /* 0x0000007d5b5b7211 */ /* 0x000fe200028f0eff */
[----:B------:R-:W-:Y:S01]  /*2cd0*/  IMAD R182, R28, 0xcc, RZ ;  /* 0x000000cc1cb67824 */ /* 0x000fe200078e02ff */
[----:B------:R-:W-:Y:S01]  /*2ce0*/  IADD3 R241, P5, R240, R119, RZ ;  /* 0x00000077f0f17210 */ /* 0x000fe20007fbe0ff */
[----:B------:R1:W-:Y:S01]  /*2cf0*/  STL [R1+0x20], R242 ;  /* 0x000020f201007387 */ /* 0x0003e20000100800 */
[----:B------:R-:W-:Y:S01]  /*2d00*/  LEA.HI.X.SX32 R113, R113, R125, 0x1, P6 ;  /* 0x0000007d71717211 */ /* 0x000fe200030f0eff */
[----:B------:R-:W-:Y:S01]  /*2d10*/  IMAD R104, R28, 0x76, RZ ;  /* 0x000000761c687824 */ /* 0x000fe200078e02ff */
[----:B------:R-:W-:Y:S01]  /*2d20*/  IADD3 R240, P6, R238, R119, RZ ;  /* 0x00000077eef07210 */ /* 0x000fe20007fde0ff */
[----:B------:R-:W-:Y:S01]  /*2d30*/  STL [R1+0x30], R241 ;  /* 0x000030f101007387 */ /* 0x000fe20000100800 */
        /* <DEDUP_REMOVED lines=9> */
[C---:B------:R-:W-:Y:S01]  /*2dd0*/  IMAD R179, R28.reuse, 0xc4, RZ ;  /* 0x000000c41cb37824 */ /* 0x040fe200078e02ff */
        /* <DEDUP_REMOVED lines=74> */
[-C--:B------:R-:W-:Y:S01]  /*3280*/  LEA.HI.X.SX32 R196, R195, R125.reuse, 0x1, P0 ;  /* 0x0000007dc3c47211 */ /* 0x080fe200000f0eff */
[----:B------:R-:W-:Y:S01]  /*3290*/  IMAD R167, R28, 0x94, RZ ;  /* 0x000000941ca77824 */ /* 0x000fe200078e02ff */
[-C--:B------:R-:W-:Y:S01]  /*32a0*/  LEA.HI.X.SX32 R195, R194, R125.reuse, 0x1, P3 ;  /* 0x0000007dc2c37211 */ /* 0x080fe200018f0eff */
[----:B------:R-:W-:Y:S01]  /*32b0*/  STL [R1+0x9c], R215 ;  /* 0x00009cd701007387 */ /* 0x000fe20000100800 */
[-C--:B------:R-:W-:Y:S01]  /*32c0*/  LEA.HI.X.SX32 R194, R193, R125.reuse, 0x1, P1 ;  /* 0x0000007dc1c27211 */ /* 0x080fe200008f0eff */
[----:B------:R-:W-:Y:S01]  /*32d0*/  IMAD R152, R28, 0x5a, RZ ;  /* 0x0000005a1c987824 */ /* 0x000fe200078e02ff */
[-C--:B------:R-:W-:Y:S01]  /*32e0*/  LEA.HI.X.SX32 R193, R192, R125.reuse, 0x1, P2 ;  /* 0x0000007dc0c17211 */ /* 0x080fe200010f0eff */
        /* <DEDUP_REMOVED lines=11> */
[-C--:B------:R-:W-:Y:S01]  /*33a0*/  IADD3 R123, P0, R123, R119.reuse, RZ ;  /* 0x000000777b7b7210 */ /* 0x080fe20007f1e0ff */
[----:B------:R-:W-:Y:S01]  /*33b0*/  STL [R1+0xbc], R211 ;  /* 0x0000bcd301007387 */ /* 0x000fe20000100800 */
[-C--:B------:R-:W-:Y:S01]  /*33c0*/  IADD3 R186, P6, R186, R119.reuse, RZ ;  /* 0x00000077baba7210 */ /* 0x080fe20007fde0ff */
[----:B------:R-:W-:Y:S01]  /*33d0*/  IMAD R178, R28, 0x2d, RZ ;  /* 0x0000002d1cb27824 */ /* 0x000fe200078e02ff */
[----:B------:R-:W-:Y:S01]  /*33e0*/  IADD3 R122, P3, R122, R119, RZ ;  /* 0x000000777a7a7210 */ /* 0x000fe20007f7e0ff */
[----:B------:R-:W-:Y:S01]  /*33f0*/  STL [R1+0x130], R210 ;  /* 0x000130d201007387 */ /* 0x000fe20000100800 */
[----:B------:R-:W-:Y:S01]  /*3400*/  LEA.HI.X.SX32 R85, R85, R125, 0x1, P0 ;  /* 0x0000007d55557211 */ /* 0x000fe200000f0eff */
[----:B------:R-:W-:Y:S01]  /*3410*/  IMAD R181, R28, 0x84, RZ ;  /* 0x000000841cb57824 */ /* 0x000fe200078e02ff */
[-C--:B------:R-:W-:Y:S01]  /*3420*/  IADD3 R124, P1, R124, R119.reuse, RZ ;  /* 0x000000777c7c7210 */ /* 0x080fe20007f3e0ff */
[----:B------:R-:W-:Y:S01]  /*3430*/  STL [R1+0xcc], R209 ;  /* 0x0000ccd101007387 */ /* 0x000fe20000100800 */
[-C--:B------:R-:W-:Y:S01]  /*3440*/  IADD3 R239, P2, R239, R119.reuse, RZ ;  /* 0x00000077efef7210 */ /* 0x080fe20007f5e0ff */
[C---:B------:R-:W-:Y:S01]  /*3450*/  IMAD R150, R28.reuse, 0x52, RZ ;  /* 0x000000521c967824 */ /* 0x040fe200078e02ff */
[----:B------:R-:W-:Y:S01]  /*3460*/  UMOV UR8, URZ ;  /* 0x0000003f00087c82 */ /* 0x000fe20008000000 */
[----:B------:R-:W-:Y:S01]  /*3470*/  STL [R1+0x140], R208 ;  /* 0x000140d001007387 */ /* 0x000fe20000100800 */
[C---:B------:R-:W-:Y:S01]  /*3480*/  IMAD R184, R28.reuse, 0x2b, RZ ;  /* 0x0000002b1cb87824 */ /* 0x040fe200078e02ff */
[----:B------:R-:W-:Y:S01]  /*3490*/  USHF.L.U32 UR60, UR60, 0x7, URZ ;  /* 0x000000073c3c7899 */ /* 0x000fe2000800063f */
[C---:B------:R-:W-:Y:S01]  /*34a0*/  IMAD R147, R28.reuse, 0x4e, RZ ;  /* 0x0000004e1c937824 */ /* 0x040fe200078e02ff */
[----:B------:R-:W-:Y:S01]  /*34b0*/  STL [R1+0xdc], R207 ;  /* 0x0000dccf01007387 */ /* 0x000fe20000100800 */
[C---:B------:R-:W-:Y:S01]  /*34c0*/  IMAD R243, R28.reuse, 0x29, RZ ;  /* 0x000000291cf37824 */ /* 0x040fe200078e02ff */
[----:B------:R-:W-:Y:S01]  /*34d0*/  UIADD3.X UR12, UR8, 0x40000040, URZ, UP0, !UPT ;  /* 0x40000040080c7890 */ /* 0x000fe200087fe43f */
[C---:B------:R-:W-:Y:S01]  /*34e0*/  IMAD R143, R28.reuse, 0x4a, RZ ;  /* 0x0000004a1c8f7824 */ /* 0x040fe200078e02ff */
[----:B------:R-:W-:Y:S01]  /*34f0*/  STL [R1+0x150], R206 ;  /* 0x000150ce01007387 */ /* 0x000fe20000100800 */
[C---:B------:R-:W-:Y:S01]  /*3500*/  IMAD R246, R28.reuse, 0x27, RZ ;  /* 0x000000271cf67824 */ /* 0x040fe200078e02ff */
[----:B------:R-:W-:Y:S01]  /*3510*/  UIADD3 UR14, UP0, UR38, 0x2, URZ ;  /* 0x00000002260e7890 */ /* 0x000fe2000ff1e03f */
[C---:B------:R-:W-:Y:S01]  /*3520*/  IMAD R248, R28.reuse, 0xd8, RZ ;  /* 0x000000d81cf87824 */ /* 0x040fe200078e02ff */
[----:B------:R-:W-:Y:S01]  /*3530*/  STL [R1+0xec], R205 ;  /* 0x0000eccd01007387 */ /* 0x000fe20000100800 */
[C---:B------:R-:W-:Y:S01]  /*3540*/  IMAD R139, R28.reuse, 0x46, RZ ;  /* 0x000000461c8b7824 */ /* 0x040fe200078e02ff */
[----:B------:R-:W-:Y:S01]  /*3550*/  UMOV UR9, URZ ;  /* 0x0000003f00097c82 */ /* 0x000fe20008000000 */
[C---:B------:R-:W-:Y:S01]  /*3560*/  IMAD R249, R28.reuse, 0x25, RZ ;  /* 0x000000251cf97824 */ /* 0x040fe200078e02ff */
[----:B------:R-:W-:Y:S01]  /*3570*/  STL [R1+0x160], R204 ;  /* 0x000160cc01007387 */ /* 0x000fe20000100800 */
[C---:B------:R-:W-:Y:S01]  /*3580*/  IMAD R250, R28.reuse, 0xc8, RZ ;  /* 0x000000c81cfa7824 */ /* 0x040fe200078e02ff */
[----:B------:R-:W-:Y:S01]  /*3590*/  USHF.R.S32.HI UR10, URZ, 0x1f, UR60 ;  /* 0x0000001f3f0a7899 */ /* 0x000fe2000801143c */
[C---:B------:R-:W-:Y:S01]  /*35a0*/  IMAD R135, R28.reuse, 0x42, RZ ;  /* 0x000000421c877824 */ /* 0x040fe200078e02ff */
[----:B------:R-:W-:Y:S01]  /*35b0*/  STL [R1+0xfc], R203 ;  /* 0x0000fccb01007387 */ /* 0x000fe20000100800 */
[C---:B------:R-:W-:Y:S01]  /*35c0*/  IMAD R251, R28.reuse, 0x23, RZ ;  /* 0x000000231cfb7824 */ /* 0x040fe200078e02ff */
[----:B------:R-:W-:Y:S01]  /*35d0*/  UIADD3.X UR15, UR9, 0x40000040, URZ, UP0, !UPT ;  /* 0x40000040090f7890 */ /* 0x000fe200087fe43f */
[C---:B------:R-:W-:Y:S01]  /*35e0*/  IMAD R252, R28.reuse, 0xb8, RZ ;  /* 0x000000b81cfc7824 */ /* 0x040fe200078e02ff */
[----:B------:R-:W-:Y:S01]  /*35f0*/  STL [R1+0x170], R202 ;  /* 0x000170ca01007387 */ /* 0x000fe20000100800 */
[C---:B------:R-:W-:Y:S01]  /*3600*/  IMAD R89, R28.reuse, 0x7c, RZ ;  /* 0x0000007c1c597824 */ /* 0x040fe200078e02ff */
[----:B------:R-:W-:Y:S01]  /*3610*/  USHF.L.U32 UR5, UR60, 0x1, URZ ;  /* 0x000000013c057899 */ /* 0x000fe2000800063f */
[C---:B0-----:R-:W-:Y:S01]  /*3620*/  IMAD R245, R28.reuse, 0x21, RZ ;  /* 0x000000211cf57824 */ /* 0x041fe200078e02ff */
[----:B------:R-:W-:Y:S01]  /*3630*/  STL [R1+0x10c], R201 ;  /* 0x00010cc901007387 */ /* 0x000fe20000100800 */
[C---:B------:R-:W-:Y:S01]  /*3640*/  IMAD R130, R28.reuse, 0x3e, RZ ;  /* 0x0000003e1c827824 */ /* 0x040fe200078e02ff */
[----:B------:R-:W-:Y:S01]  /*3650*/  UMOV UR8, UR11 ;  /* 0x0000000b00087c82 */ /* 0x000fe20008000000 */
[C---:B------:R-:W-:Y:S01]  /*3660*/  IMAD R188, R28.reuse, 0xf8, RZ ;  /* 0x000000f81cbc7824 */ /* 0x040fe200078e02ff */
[----:B------:R-:W-:Y:S01]  /*3670*/  STL [R1+0x180], R200 ;  /* 0x000180c801007387 */ /* 0x000fe20000100800 */
[C---:B-1----:R-:W-:Y:S01]  /*3680*/  IMAD R242, R28.reuse, 0xa8, RZ ;  /* 0x000000a81cf27824 */ /* 0x042fe200078e02ff */
[----:B------:R-:W-:Y:S01]  /*3690*/  UMOV UR9, UR12 ;  /* 0x0000000c00097c82 */ /* 0x000fe20008000000 */
[C---:B------:R-:W-:Y:S01]  /*36a0*/  IMAD R197, R28.reuse, 0x74, RZ ;  /* 0x000000741cc57824 */ /* 0x040fe200078e02ff */
[----:B------:R-:W-:Y:S01]  /*36b0*/  STL [R1+0x11c], R199 ;  /* 0x00011cc701007387 */ /* 0x000fe20000100800 */
[C---:B------:R-:W-:Y:S01]  /*36c0*/  IMAD R244, R28.reuse, 0xe8, RZ ;  /* 0x000000e81cf47824 */ /* 0x040fe200078e02ff */
[----:B------:R-:W-:Y:S01]  /*36d0*/  USHF.L.U64.HI UR60, UR60, 0x1, UR10 ;  /* 0x000000013c3c7899 */ /* 0x000fe2000801020a */
[C---:B------:R-:W-:Y:S01]  /*36e0*/  IMAD R118, R28.reuse, 0x3a, RZ ;  /* 0x0000003a1c767824 */ /* 0x040fe200078e02ff */
[----:B------:R-:W-:Y:S01]  /*36f0*/  STL [R1+0x190], R198 ;  /* 0x000190c601007387 */ /* 0x000fe20000100800 */
[C---:B------:R-:W-:Y:S01]  /*3700*/  IMAD R37, R28.reuse, 0x6c, RZ ;  /* 0x0000006c1c257824 */ /* 0x040fe200078e02ff */
[----:B------:R-:W-:Y:S01]  /*3710*/  UIADD3.64 UR10, UR8, 0x380, URZ ;  /* 0x00000380080a7897 */ /* 0x000fe2000fffe03f */
[C---:B------:R-:W-:Y:S01]  /*3720*/  IMAD R35, R28.reuse, 0x36, RZ ;  /* 0x000000361c237824 */ /* 0x040fe200078e02ff */
[----:B------:R-:W-:Y:S01]  /*3730*/  STL [R1+0x12c], R196 ;  /* 0x00012cc401007387 */ /* 0x000fe20000100800 */
[C---:B------:R-:W-:Y:S01]  /*3740*/  IMAD R31, R28.reuse, 0x64, RZ ;  /* 0x000000641c1f7824 */ /* 0x040fe200078e02ff */
[----:B------:R-:W-:Y:S01]  /*3750*/  UIADD3.64 UR10, UR8, 0x480, URZ ;  /* 0x00000480080a7897 */ /* 0x000fe2000fffe03f */
[C---:B------:R-:W-:Y:S01]  /*3760*/  IMAD R29, R28.reuse, 0x32, RZ ;  /* 0x000000321c1d7824 */ /* 0x040fe200078e02ff */
[----:B------:R-:W-:Y:S01]  /*3770*/  STL [R1+0x13c], R195 ;  /* 0x00013cc301007387 */ /* 0x000fe20000100800 */
[C---:B------:R-:W-:Y:S01]  /*3780*/  IMAD R30, R28.reuse, 0x5c, RZ ;  /* 0x0000005c1c1e7824 */ /* 0x040fe200078e02ff */
[----:B------:R-:W-:Y:S01]  /*3790*/  CS2R R40, SRZ ;  /* 0x0000000000287805 */ /* 0x000fe2000001ff00 */
        /* <DEDUP_REMOVED lines=25> */
[----:B------:R0:W-:Y:S01]  /*3930*/  STL [R1+0x18c], R187 ;  /* 0x00018cbb01007387 */ /* 0x0001e20000100800 */
[C---:B------:R-:W-:Y:S01]  /*3940*/  IMAD R133, R28.reuse, 0x58, RZ ;  /* 0x000000581c857824 */ /* 0x040fe200078e02ff */
[----:B------:R-:W-:Y:S01]  /*3950*/  CS2R R54, SRZ ;  /* 0x0000000000367805 */ /* 0x000fe2000001ff00 */
[C---:B------:R-:W-:Y:S01]  /*3960*/  IMAD R134, R28.reuse, 0x2c, RZ ;  /* 0x0000002c1c867824 */ /* 0x040fe200078e02ff */
[----:B------:R1:W-:Y:S01]  /*3970*/  STL [R1+0x48], R186 ;  /* 0x000048ba01007387 */ /* 0x0003e20000100800 */
[C---:B------:R-:W-:Y:S01]  /*3980*/  IMAD R136, R28.reuse, 0x16, RZ ;  /* 0x000000161c887824 */ /* 0x040fe200078e02ff */
[----:B------:R-:W-:Y:S01]  /*3990*/  CS2R R24, SRZ ;  /* 0x0000000000187805 */ /* 0x000fe2000001ff00 */
[C---:B------:R-:W-:Y:S01]  /*39a0*/  IMAD R137, R28.reuse, 0x48, RZ ;  /* 0x000000481c897824 */ /* 0x040fe200078e02ff */
[----:B------:R-:W-:Y:S01]  /*39b0*/  CS2R R26, SRZ ;  /* 0x00000000001a7805 */ /* 0x000fe2000001ff00 */
[----:B------:R-:W-:Y:S01]  /*39c0*/  IMAD R138, R28, 0x24, RZ ;  /* 0x000000241c8a7824 */ /* 0x000fe200078e02ff */
[----:B0-----:R-:W-:Y:S01]  /*39d0*/  IADD3 R187, P0, R102, R119, RZ ;  /* 0x0000007766bb7210 */ /* 0x001fe20007f1e0ff */
[----:B------:R-:W-:Y:S01]  /*39e0*/  IMAD R140, R28, 0x12, RZ ;  /* 0x000000121c8c7824 */ /* 0x000fe200078e02ff */
[-C--:B------:R-:W-:Y:S01]  /*39f0*/  LEA.HI.X.SX32 R102, R102, R125.reuse, 0x1, P3 ;  /* 0x0000007d66667211 */ /* 0x080fe200018f0eff */
[----:B------:R-:W-:Y:S01]  /*3a00*/  IMAD R141, R28, 0x70, RZ ;  /* 0x000000701c8d7824 */ /* 0x000fe200078e02ff */
[----:B-1----:R-:W-:Y:S01]  /*3a10*/  LEA.HI.X.SX32 R186, R183, R125, 0x1, P5 ;  /* 0x0000007db7ba7211 */ /* 0x002fe200028f0eff */
[----:B------:R-:W-:Y:S01]  /*3a20*/  STL [R1+0x1b0], R187 ;  /* 0x0001b0bb01007387 */ /* 0x000fe20000100800 */
[-C--:B------:R-:W-:Y:S01]  /*3a30*/  IADD3 R183, P5, R182, R119.reuse, RZ ;  /* 0x00000077b6b77210 */ /* 0x080fe20007fbe0ff */
        /* <DEDUP_REMOVED lines=9> */
[----:B------:R-:W-:Y:S01]  /*3ad0*/  UMOV UR10, UR14 ;  /* 0x0000000e000a7c82 */ /* 0x000fe20008000000 */
[----:B------:R-:W-:Y:S01]  /*3ae0*/  STL [R1+0x1c0], R182 ;  /* 0x0001c0b601007387 */ /* 0x000fe20000100800 */
[C---:B------:R-:W-:Y:S01]  /*3af0*/  IMAD R146, R28.reuse, 0x50, RZ ;  /* 0x000000501c927824 */ /* 0x040fe200078e02ff */
[----:B------:R-:W-:Y:S01]  /*3b00*/  UMOV UR11, UR15 ;  /* 0x0000000f000b7c82 */ /* 0x000fe20008000000 */
[C---:B------:R-:W-:Y:S01]  /*3b10*/  IMAD R148, R28.reuse, 0x28, RZ ;  /* 0x000000281c947824 */ /* 0x040fe200078e02ff */
[----:B------:R0:W-:Y:S01]  /*3b20*/  STL [R1+0x1ac], R180 ;  /* 0x0001acb401007387 */ /* 0x0001e20000100800 */
[C---:B------:R-:W-:Y:S01]  /*3b30*/  IMAD R149, R28.reuse, 0x14, RZ ;  /* 0x000000141c957824 */ /* 0x040fe200078e02ff */
[----:B------:R-:W-:Y:S01]  /*3b40*/  UIADD3.64 UR18, UR8, 0x400, URZ ;  /* 0x0000040008127897 */ /* 0x000fe2000fffe03f */
[C---:B------:R-:W-:Y:S01]  /*3b50*/  IMAD R151, R28.reuse, 0xa, RZ ;  /* 0x0000000a1c977824 */ /* 0x040fe200078e02ff */
[----:B------:R1:W-:Y:S01]  /*3b60*/  STL [R1+0x88], R179 ;  /* 0x000088b301007387 */ /* 0x0003e20000100800 */
[C---:B------:R-:W-:Y:S01]  /*3b70*/  IMAD R153, R28.reuse, 0x60, RZ ;  /* 0x000000601c997824 */ /* 0x040fe200078e02ff */
[----:B------:R-:W-:Y:S01]  /*3b80*/  UIADD3.64 UR12, UR8, 0x80, URZ ;  /* 0x00000080080c7897 */ /* 0x000fe2000fffe03f */
[C---:B------:R-:W-:Y:S01]  /*3b90*/  IMAD R154, R28.reuse, 0x30, RZ ;  /* 0x000000301c9a7824 */ /* 0x040fe200078e02ff */
[----:B------:R-:W-:Y:S01]  /*3ba0*/  UIADD3.64 UR16, UR8, 0x100, URZ ;  /* 0x0000010008107897 */ /* 0x000fe2000fffe03f */
        /* <DEDUP_REMOVED lines=8> */
[----:B------:R-:W-:Y:S01]  /*3c30*/  IMAD.SHL.U32 R159, R28, 0x2, RZ ;  /* 0x000000021c9f7824 */ /* 0x000fe200078e00ff */
[----:B------:R-:W-:Y:S01]  /*3c40*/  IADD3 R176, P2, R172, R119, RZ ;  /* 0x00000077acb07210 */ /* 0x000fe20007f5e0ff */
[----:B------:R-:W-:Y:S01]  /*3c50*/  STL [R1+0x1bc], R179 ;  /* 0x0001bcb301007387 */ /* 0x000fe20000100800 */
[----:B------:R-:W-:Y:S01]  /*3c60*/  LEA.HI.X.SX32 R174, R174, R125, 0x1, P1 ;  /* 0x0000007daeae7211 */ /* 0x000fe200008f0eff */
[----:B------:R-:W-:Y:S01]  /*3c70*/  IMAD.SHL.U32 R240, R28, 0x20, RZ ;  /* 0x000000201cf07824 */ /* 0x000fe200078e00ff */
[----:B------:R-:W-:Y:S01]  /*3c80*/  IADD3 R173, P1, R173, R119, RZ ;  /* 0x00000077adad7210 */ /* 0x000fe20007f3e0ff */
[----:B------:R-:W-:Y:S01]  /*3c90*/  STL [R1+0xa8], R177 ;  /* 0x0000a8b101007387 */ /* 0x000fe20000100800 */
[----:B------:R-:W-:Y:S01]  /*3ca0*/  LEA.HI.X.SX32 R172, R172, R125, 0x1, P4 ;  /* 0x0000007dacac7211 */ /* 0x000fe200020f0eff */
[C---:B------:R-:W-:Y:S01]  /*3cb0*/  IMAD.SHL.U32 R241, R28.reuse, 0x10, RZ ;  /* 0x000000101cf17824 */ /* 0x040fe200078e00ff */
[----:B------:R-:W-:Y:S01]  /*3cc0*/  UIADD3.64 UR20, UR8, 0x180, URZ ;  /* 0x0000018008147897 */ /* 0x000fe2000fffe03f */
[----:B------:R-:W-:Y:S01]  /*3cd0*/  STL [R1+0x1e0], R176 ;  /* 0x0001e0b001007387 */ /* 0x000fe20000100800 */
[----:B------:R-:W-:Y:S01]  /*3ce0*/  IMAD.SHL.U32 R101, R28, 0x80, RZ ;  /* 0x000000801c657824 */ /* 0x000fe200078e00ff */
[----:B------:R-:W-:-:S02]  /*3cf0*/  UIADD3.64 UR24, UR8, 0x200, URZ ;  /* 0x0000020008187897 */ /* 0x000fc4000fffe03f */
[----:B------:R0:W-:Y:S01]  /*3d00*/  STL [R1+0x1cc], R174 ;  /* 0x0001ccae01007387 */ /* 0x0001e20000100800 */
[----:B------:R-:W-:Y:S01]  /*3d10*/  UIADD3.64 UR28, UR8, 0x280, URZ ;  /* 0x00000280081c7897 */ /* 0x000fe2000fffe03f */
[----:B------:R-:W-:Y:S01]  /*3d20*/  SHF.R.S32.HI R100, RZ, 0x1f, R101 ;  /* 0x0000001fff647819 */ /* 0x000fe20000011465 */
[----:B------:R-:W-:Y:S01]  /*3d30*/  UIADD3.64 UR32, UR8, 0x300, URZ ;  /* 0x0000030008207897 */ /* 0x000fe2000fffe03f */
[----:B------:R1:W-:Y:S01]  /*3d40*/  STL [R1+0xc8], R173 ;  /* 0x0000c8ad01007387 */ /* 0x0003e20000100800 */
[----:B------:R-:W-:Y:S01]  /*3d50*/  UIADD3.64 UR40, UR8, 0x500, URZ ;  /* 0x0000050008287897 */ /* 0x000fe2000fffe03f */
[C---:B------:R-:W-:Y:S01]  /*3d60*/  SHF.L.U64.HI R100, R101.reuse, 0x1, R100 ;  /* 0x0000000165647819 */ /* 0x040fe20000010264 */
[----:B------:R-:W-:Y:S01]  /*3d70*/  IMAD.SHL.U32 R101, R101, 0x2, RZ ;  /* 0x0000000265657824 */ /* 0x000fe200078e00ff */
[----:B------:R2:W-:Y:S01]  /*3d80*/  STL [R1+0x24], R172 ;  /* 0x000024ac01007387 */ /* 0x0005e20000100800 */
[----:B------:R-:W-:Y:S01]  /*3d90*/  UIADD3.64 UR44, UR8, 0x580, URZ ;  /* 0x00000580082c7897 */ /* 0x000fe2000fffe03f */
[----:B0-----:R-:W-:Y:S01]  /*3da0*/  IADD3 R174, P4, R168, R119, RZ ;  /* 0x00000077a8ae7210 */ /* 0x001fe20007f9e0ff */
[----:B------:R-:W-:-:S02]  /*3db0*/  UIADD3.64 UR48, UR8, 0x600, URZ ;  /* 0x0000060008307897 */ /* 0x000fc4000fffe03f */
[----:B------:R-:W-:Y:S01]  /*3dc0*/  UIADD3.64 UR52, UR8, 0x680, URZ ;  /* 0x0000068008347897 */ /* 0x000fe2000fffe03f */
[-C--:B-1----:R-:W-:Y:S01]  /*3dd0*/  LEA.HI.X.SX32 R173, R170, R125.reuse, 0x1, P2 ;  /* 0x0000007daaad7211 */ /* 0x082fe200010f0eff */
[----:B------:R-:W-:Y:S01]  /*3de0*/  STL [R1+0x1f0], R174 ;  /* 0x0001f0ae01007387 */ /* 0x000fe20000100800 */
[----:B------:R-:W-:Y:S01]  /*3df0*/  LEA.HI.X.SX32 R170, R168, R125, 0x1, P6 ;  /* 0x0000007da8aa7211 */ /* 0x000fe200030f0eff */
[----:B------:R-:W-:Y:S01]  /*3e00*/  UIADD3.64 UR56, UR8, 0x700, URZ ;  /* 0x0000070008387897 */ /* 0x000fe2000fffe03f */
[-C--:B--2---:R-:W-:Y:S01]  /*3e10*/  IADD3 R172, P2, R169, R119.reuse, RZ ;  /* 0x00000077a9ac7210 */ /* 0x084fe20007f5e0ff */
[----:B------:R-:W-:Y:S01]  /*3e20*/  STL [R1+0x1dc], R173 ;  /* 0x0001dcad01007387 */ /* 0x000fe20000100800 */
[----:B------:R-:W-:Y:S01]  /*3e30*/  IADD3 R169, P6, R164, R119, RZ ;  /* 0x00000077a4a97210 */ /* 0x000fe20007fde0ff */
[----:B------:R-:W-:Y:S01]  /*3e40*/  UIADD3.64 UR14, UR10, 0x2, URZ ;  /* 0x000000020a0e7897 */ /* 0x000fe2000fffe03f */
[----:B------:R-:W-:Y:S01]  /*3e50*/  LEA.HI.X.SX32 R168, R166, R125, 0x1, P4 ;  /* 0x0000007da6a87211 */ /* 0x000fe200020f0eff */
        /* <DEDUP_REMOVED lines=13> */
[----:B------:R-:W-:-:S02]  /*3f30*/  UIADD3.64 UR30, UR10, 0x102, URZ ;  /* 0x000001020a1e7897 */ /* 0x000fc4000fffe03f */
[----:B------:R-:W-:Y:S01]  /*3f40*/  UIADD3.64 UR34, UR10, 0x104, URZ ;  /* 0x000001040a227897 */ /* 0x000fe2000fffe03f */
[----:B------:R-:W-:Y:S04]  /*3f50*/  STL [R1+0x108], R166 ;  /* 0x000108a601007387 */ /* 0x000fe80000100800 */
[----:B------:R-:W-:Y:S04]  /*3f60*/  STL [R1+0x64], R165 ;  /* 0x000064a501007387 */ /* 0x000fe80000100800 */
[----:B------:R-:W-:Y:S04]  /*3f70*/  STL [R1+0x210], R164 ;  /* 0x000210a401007387 */ /* 0x000fe80000100800 */
[----:B------:R0:W-:Y:S04]  /*3f80*/  STL [R1+0x1fc], R162 ;  /* 0x0001fca201007387 */ /* 0x0001e80000100800 */
[----:B------:R1:W-:Y:S04]  /*3f90*/  STL [R1+0x128], R161 ;  /* 0x000128a101007387 */ /* 0x0003e80000100800 */
[----:B------:R2:W-:Y:S01]  /*3fa0*/  STL [R1+0x84], R160 ;  /* 0x000084a001007387 */ /* 0x0005e20000100800 */
[----:B0-----:R-:W-:-:S02]  /*3fb0*/  IADD3 R162, P0, R156, R119, RZ ;  /* 0x000000779ca27210 */ /* 0x001fc40007f1e0ff */
[-C--:B------:R-:W-:Y:S02]  /*3fc0*/  LEA.HI.X.SX32 R156, R156, R125.reuse, 0x1, P3 ;  /* 0x0000007d9c9c7211 */ /* 0x080fe400018f0eff */
[----:B-1----:R-:W-:Y:S01]  /*3fd0*/  LEA.HI.X.SX32 R161, R163, R125, 0x1, P5 ;  /* 0x0000007da3a17211 */ /* 0x002fe200028f0eff */
[----:B------:R-:W-:Y:S01]  /*3fe0*/  STL [R1+0x220], R162 ;  /* 0x000220a201007387 */ /* 0x000fe20000100800 */
[----:B--2---:R-:W-:-:S03]  /*3ff0*/  IADD3 R160, P5, R167, R119, RZ ;  /* 0x00000077a7a07210 */ /* 0x004fc60007fbe0ff */
[----:B------:R0:W-:Y:S04]  /*4000*/  STL [R1+0x20c], R161 ;  /* 0x00020ca101007387 */ /* 0x0001e80000100800 */
[----:B------:R1:W-:Y:S04]  /*4010*/  STL [R1+0x148], R160 ;  /* 0x000148a001007387 */ /* 0x0003e80000100800 */
[----:B------:R2:W-:Y:S01]  /*4020*/  STL [R1+0xa4], R156 ;  /* 0x0000a49c01007387 */ /* 0x0005e20000100800 */
[C---:B0-----:R-:W-:Y:S02]  /*4030*/  IADD3 R161, P3, R152.reuse, R119, RZ ;  /* 0x0000007798a17210 */ /* 0x041fe40007f7e0ff */
[----:B------:R-:W-:-:S02]  /*4040*/  LEA.HI.X.SX32 R152, R152, R125, 0x1, P1 ;  /* 0x0000007d98987211 */ /* 0x000fc400008f0eff */
        /* <DEDUP_REMOVED lines=14> */
[----:B0-----:R-:W-:Y:S02]  /*4130*/  IADD3 R156, P2, R150, R119, RZ ;  /* 0x00000077969c7210 */ /* 0x001fe40007f5e0ff */
[----:B-1----:R-:W-:-:S03]  /*4140*/  LEA.HI.X.SX32 R152, R184, R125, 0x1, P1 ;  /* 0x0000007db8987211 */ /* 0x002fc600008f0eff */
[----:B------:R0:W-:Y:S01]  /*4150*/  STL [R1+0x250], R156 ;  /* 0x0002509c01007387 */ /* 0x0001e20000100800 */
[----:B--2---:R-:W-:-:S03]  /*4160*/  IADD3 R117, P1, R188, R119, RZ ;  /* 0x00000077bc757210 */ /* 0x004fc60007f3e0ff */
[----:B------:R1:W-:Y:S01]  /*4170*/  STL [R1+0x23c], R152 ;  /* 0x00023c9801007387 */ /* 0x0003e20000100800 */
[----:B0-----:R-:W-:Y:S02]  /*4180*/  LEA.HI.X.SX32 R156, R150, R125, 0x1, P4 ;  /* 0x0000007d969c7211 */ /* 0x001fe400020f0eff */
[----:B------:R-:W-:Y:S02]  /*4190*/  IADD3 R150, P4, R147, R119, RZ ;  /* 0x0000007793967210 */ /* 0x000fe40007f9e0ff */
[----:B-1----:R-:W-:Y:S01]  /*41a0*/  LEA.HI.X.SX32 R152, R243, R125, 0x1, P2 ;  /* 0x0000007df3987211 */ /* 0x002fe200010f0eff */
[----:B------:R-:W-:Y:S01]  /*41b0*/  STL [R1+0x104], R156 ;  /* 0x0001049c01007387 */ /* 0x000fe20000100800 */
[----:B------:R-:W-:-:S03]  /*41c0*/  IADD3 R209, P2, R244, R119, RZ ;  /* 0x00000077f4d17210 */ /* 0x000fc60007f5e0ff */
[----:B------:R0:W-:Y:S04]  /*41d0*/  STL [R1+0x260], R150 ;  /* 0x0002609601007387 */ /* 0x0001e80000100800 */
[----:B------:R1:W-:Y:S01]  /*41e0*/  STL [R1+0x24c], R152 ;  /* 0x00024c9801007387 */ /* 0x0003e20000100800 */
[-C--:B0-----:R-:W-:Y:S02]  /*41f0*/  LEA.HI.X.SX32 R150, R147, R125.reuse, 0x1, P6 ;  /* 0x0000007d93967211 */ /* 0x081fe400030f0eff */
[----:B------:R-:W-:Y:S02]  /*4200*/  LEA.HI.X.SX32 R147, R246, R125, 0x1, P4 ;  /* 0x0000007df6937211 */ /* 0x000fe400020f0eff */
[C---:B-1----:R-:W-:Y:S01]  /*4210*/  IADD3 R152, P6, R143.reuse, R119, RZ ;  /* 0x000000778f987210 */ /* 0x042fe20007fde0ff */
[----:B------:R0:W-:Y:S01]  /*4220*/  STL [R1+0x124], R150 ;  /* 0x0001249601007387 */ /* 0x0001e20000100800 */
[----:B------:R-:W-:-:S03]  /*4230*/  LEA.HI.X.SX32 R143, R143, R125, 0x1, P5 ;  /* 0x0000007d8f8f7211 */ /* 0x000fc600028f0eff */
[----:B------:R-:W-:Y:S04]  /*4240*/  STL [R1+0x270], R152 ;  /* 0x0002709801007387 */ /* 0x000fe80000100800 */
[----:B------:R1:W-:Y:S01]  /*4250*/  STL [R1+0x25c], R147 ;  /* 0x00025c9301007387 */ /* 0x0003e20000100800 */
[----:B0-----:R-:W-:-:S05]  /*4260*/  IADD3 R150, P4, R248, R119, RZ ;  /* 0x00000077f8967210 */ /* 0x001fca0007f9e0ff */
[----:B------:R0:W-:Y:S01]  /*4270*/  STL [R1+0x38], R150 ;  /* 0x0000389601007387 */ /* 0x0001e20000100800 */
[----:B-1----:R-:W-:-:S03]  /*4280*/  IADD3 R147, P5, R139, R119, RZ ;  /* 0x000000778b937210 */ /* 0x002fc60007fbe0ff */
[----:B------:R1:W-:Y:S04]  /*4290*/  STL [R1+0x144], R143 ;  /* 0x0001448f01007387 */ /* 0x0003e80000100800 */
[----:B------:R2:W-:Y:S01]  /*42a0*/  STL [R1+0x280], R147 ;  /* 0x0002809301007387 */ /* 0x0005e20000100800 */
[----:B0-----:R-:W-:Y:S02]  /*42b0*/  LEA.HI.X.SX32 R150, R249, R125, 0x1, P6 ;  /* 0x0000007df9967211 */ /* 0x001fe400030f0eff */
[----:B-1----:R-:W-:-:S03]  /*42c0*/  IADD3 R143, P6, R250, R119, RZ ;  /* 0x00000077fa8f7210 */ /* 0x002fc60007fde0ff */
[----:B------:R-:W-:Y:S01]  /*42d0*/  STL [R1+0x26c], R150 ;  /* 0x00026c9601007387 */ /* 0x000fe20000100800 */
[----:B--2---:R-:W-:-:S03]  /*42e0*/  LEA.HI.X.SX32 R147, R139, R125, 0x1, P0 ;  /* 0x0000007d8b937211 */ /* 0x004fc600000f0eff */
[----:B------:R0:W-:Y:S01]  /*42f0*/  STL [R1+0x78], R143 ;  /* 0x0000788f01007387 */ /* 0x0001e20000100800 */
[----:B------:R-:W-:-:S03]  /*4300*/  IADD3 R139, P0, R135, R119, RZ ;  /* 0x00000077878b7210 */ /* 0x000fc60007f1e0ff */
[----:B------:R-:W-:Y:S04]  /*4310*/  STL [R1+0x164], R147 ;  /* 0x0001649301007387 */ /* 0x000fe80000100800 */
[----:B------:R1:W-:Y:S01]  /*4320*/  STL [R1+0x290], R139 ;  /* 0x0002908b01007387 */ /* 0x0003e20000100800 */
[----:B0-----:R-:W-:-:S05]  /*4330*/  LEA.HI.X.SX32 R143, R251, R125, 0x1, P5 ;  /* 0x0000007dfb8f7211 */ /* 0x001fca00028f0eff */
[----:B------:R0:W-:Y:S01]  /*4340*/  STL [R1+0x27c], R143 ;  /* 0x00027c8f01007387 */ /* 0x0001e20000100800 */
[----:B-1----:R-:W-:-:S05]  /*4350*/  IADD3 R139, P5, R252, R119, RZ ;  /* 0x00000077fc8b7210 */ /* 0x002fca0007fbe0ff */
[----:B------:R1:W-:Y:S01]  /*4360*/  STL [R1+0xb8], R139 ;  /* 0x0000b88b01007387 */ /* 0x0003e20000100800 */
[----:B0-----:R-:W-:Y:S02]  /*4370*/  LEA.HI.X.SX32 R143, R135, R125, 0x1, P3 ;  /* 0x0000007d878f7211 */ /* 0x001fe400018f0eff */
[C---:B------:R-:W-:Y:S02]  /*4380*/  IADD3 R135, P3, R89.reuse, R119, RZ ;  /* 0x0000007759877210 */ /* 0x040fe40007f7e0ff */
[-C--:B------:R-:W-:Y:S01]  /*4390*/  LEA.HI.X.SX32 R89, R89, R125.reuse, 0x1, P1 ;  /* 0x0000007d59597211 */ /* 0x080fe200008f0eff */
[----:B------:R-:W-:Y:S01]  /*43a0*/  STL [R1+0x184], R143 ;  /* 0x0001848f01007387 */ /* 0x000fe20000100800 */
[----:B-1----:R-:W-:-:S03]  /*43b0*/  LEA.HI.X.SX32 R139, R245, R125, 0x1, P0 ;  /* 0x0000007df58b7211 */ /* 0x002fc600000f0eff */
[----:B------:R0:W-:Y:S01]  /*43c0*/  STL [R1+0x1a8], R135 ;  /* 0x0001a88701007387 */ /* 0x0001e20000100800 */
[----:B------:R-:W-:-:S03]  /*43d0*/  IMAD R245, R28, 0x1f, RZ ;  /* 0x0000001f1cf57824 */ /* 0x000fc600078e02ff */
[----:B------:R1:W-:Y:S01]  /*43e0*/  STL [R1+0x28c], R139 ;  /* 0x00028c8b01007387 */ /* 0x0003e20000100800 */
[C---:B0-----:R-:W-:Y:S02]  /*43f0*/  IADD3 R135, P0, R130.reuse, R119, RZ ;  /* 0x0000007782877210 */ /* 0x041fe40007f1e0ff */
[----:B-1----:R-:W-:-:S03]  /*4400*/  LEA.HI.X.SX32 R139, R130, R125, 0x1, P3 ;  /* 0x0000007d828b7211 */ /* 0x002fc600018f0eff */
[----:B------:R0:W-:Y:S01]  /*4410*/  STL [R1+0x2a0], R135 ;  /* 0x0002a08701007387 */ /* 0x0001e20000100800 */
[C---:B------:R-:W-:Y:S02]  /*4420*/  IADD3 R130, P3, R197.reuse, R119, RZ ;  /* 0x00000077c5827210 */ /* 0x040fe40007f7e0ff */
[----:B------:R-:W-:Y:S02]  /*4430*/  LEA.HI.X.SX32 R197, R197, R125, 0x1, P2 ;  /* 0x0000007dc5c57211 */ /* 0x000fe400010f0eff */
[----:B0-----:R-:W-:Y:S01]  /*4440*/  IADD3 R135, P1, R242, R119, RZ ;  /* 0x00000077f2877210 */ /* 0x001fe20007f3e0ff */
[----:B------:R-:W-:-:S04]  /*4450*/  IMAD R242, R28, 0x98, RZ ;  /* 0x000000981cf27824 */ /* 0x000fc800078e02ff */
[----:B------:R0:W-:Y:S04]  /*4460*/  STL [R1+0xf8], R135 ;  /* 0x0000f88701007387 */ /* 0x0001e80000100800 */
[----:B------:R1:W-:Y:S04]  /*4470*/  STL [R1+0x1a4], R139 ;  /* 0x0001a48b01007387 */ /* 0x0003e80000100800 */
[----:B------:R2:W-:Y:S01]  /*4480*/  STL [R1+0x1c8], R130 ;  /* 0x0001c88201007387 */ /* 0x0005e20000100800 */
[----:B0-----:R-:W-:Y:S01]  /*4490*/  LEA.HI.X.SX32 R135, R245, R125, 0x1, P0 ;  /* 0x0000007df5877211 */ /* 0x001fe200000f0eff */
[----:B------:R-:W-:Y:S01]  /*44a0*/  IMAD R245, R28, 0x1d, RZ ;  /* 0x0000001d1cf57824 */ /* 0x000fe200078e02ff */
[----:B-1----:R-:W-:-:S03]  /*44b0*/  IADD3 R139, P2, R242, R119, RZ ;  /* 0x00000077f28b7210 */ /* 0x002fc60007f5e0ff */
[----:B------:R0:W-:Y:S01]  /*44c0*/  STL [R1+0x29c], R135 ;  /* 0x00029c8701007387 */ /* 0x0001e20000100800 */
[----:B------:R-:W-:Y:S01]  /*44d0*/  IMAD R242, R28, 0x88, RZ ;  /* 0x000000881cf27824 */ /* 0x000fe200078e02ff */
[----:B--2---:R-:W-:-:S05]  /*44e0*/  IADD3 R130, P0, R118, R119, RZ ;  /* 0x0000007776827210 */ /* 0x004fca0007f1e0ff */
[----:B------:R1:W-:Y:S01]  /*44f0*/  STL [R1+0x2b0], R130 ;  /* 0x0002b08201007387 */ /* 0x0003e20000100800 */
[----:B0-----:R-:W-:-:S03]  /*4500*/  LEA.HI.X.SX32 R135, R118, R125, 0x1, P3 ;  /* 0x0000007d76877211 */ /* 0x001fc600018f0eff */
[----:B------:R-:W-:Y:S01]  /*4510*/  STL [R1+0x138], R139 ;  /* 0x0001388b01007387 */ /* 0x000fe20000100800 */
[----:B------:R-:W-:Y:S01]  /*4520*/  LEA.HI.X.SX32 R118, R245, R125, 0x1, P0 ;  /* 0x0000007df5767211 */ /* 0x000fe200000f0eff */
[----:B------:R-:W-:Y:S02]  /*4530*/  IMAD R245, R28, 0x1b, RZ ;  /* 0x0000001b1cf57824 */ /* 0x000fe400078e02ff */
[----:B------:R0:W-:Y:S01]  /*4540*/  STL [R1+0x1c4], R135 ;  /* 0x0001c48701007387 */ /* 0x0001e20000100800 */
[----:B-1----:R-:W-:-:S05]  /*4550*/  IADD3 R130, P3, R37, R119, RZ ;  /* 0x0000007725827210 */ /* 0x002fca0007f7e0ff */
[----:B------:R1:W-:Y:S01]  /*4560*/  STL [R1+0x1e8], R130 ;  /* 0x0001e88201007387 */ /* 0x0003e20000100800 */
[----:B0-----:R-:W-:-:S03]  /*4570*/  LEA.HI.X.SX32 R135, R35, R125, 0x1, P3 ;  /* 0x0000007d23877211 */ /* 0x001fc600018f0eff */
[----:B------:R0:W-:Y:S01]  /*4580*/  STL [R1+0x2ac], R118 ;  /* 0x0002ac7601007387 */ /* 0x0001e20000100800 */
[----:B-1----:R-:W-:Y:S02]  /*4590*/  IADD3 R130, P0, R35, R119, RZ ;  /* 0x0000007723827210 */ /* 0x002fe40007f1e0ff */
[----:B0-----:R-:W-:-:S03]  /*45a0*/  LEA.HI.X.SX32 R118, R37, R125, 0x1, P4 ;  /* 0x0000007d25767211 */ /* 0x001fc600020f0eff */
[----:B------:R0:W-:Y:S04]  /*45b0*/  STL [R1+0x2c0], R130 ;  /* 0x0002c08201007387 */ /* 0x0001e80000100800 */
[----:B------:R1:W-:Y:S01]  /*45c0*/  STL [R1+0x34], R118 ;  /* 0x0000347601007387 */ /* 0x0003e20000100800 */
[-C--:B0-----:R-:W-:Y:S01]  /*45d0*/  IADD3 R130, P4, R242, R119.reuse, RZ ;  /* 0x00000077f2827210 */ /* 0x081fe20007f9e0ff */
[----:B------:R-:W-:Y:S01]  /*45e0*/  IMAD R242, R28, 0xf0, RZ ;  /* 0x000000f01cf27824 */ /* 0x000fe200078e02ff */
[----:B-1----:R-:W-:-:S03]  /*45f0*/  IADD3 R118, P3, R31, R119, RZ ;  /* 0x000000771f767210 */ /* 0x002fc60007f7e0ff */
[----:B------:R0:W-:Y:S01]  /*4600*/  STL [R1+0x178], R130 ;  /* 0x0001788201007387 */ /* 0x0001e20000100800 */
[----:B------:R-:W-:-:S03]  /*4610*/  LEA.HI.X.SX32 R139, R29, R125, 0x1, P3 ;  /* 0x0000007d1d8b7211 */ /* 0x000fc600018f0eff */
[----:B------:R-:W-:Y:S04]  /*4620*/  STL [R1+0x1e4], R135 ;  /* 0x0001e48701007387 */ /* 0x000fe80000100800 */
[----:B------:R1:W-:Y:S01]  /*4630*/  STL [R1+0x208], R118 ;  /* 0x0002087601007387 */ /* 0x0003e20000100800 */
[----:B0-----:R-:W-:Y:S01]  /*4640*/  LEA.HI.X.SX32 R130, R245, R125, 0x1, P0 ;  /* 0x0000007df5827211 */ /* 0x001fe200000f0eff */
[----:B------:R-:W-:-:S04]  /*4650*/  IMAD R245, R28, 0x19, RZ ;  /* 0x000000191cf57824 */ /* 0x000fc800078e02ff */
[----:B------:R0:W-:Y:S01]  /*4660*/  STL [R1+0x2bc], R130 ;  /* 0x0002bc8201007387 */ /* 0x0001e20000100800 */
[----:B-1----:R-:W-:-:S04]  /*4670*/  IADD3 R118, P0, R29, R119, RZ ;  /* 0x000000771d767210 */ /* 0x002fc80007f1e0ff */
[-C--:B------:R-:W-:Y:S01]  /*4680*/  LEA.HI.X.SX32 R135, R245, R125.reuse, 0x1, P0 ;  /* 0x0000007df5877211 */ /* 0x080fe200000f0eff */
[----:B------:R1:W-:Y:S01]  /*4690*/  STL [R1+0x2d0], R118 ;  /* 0x0002d07601007387 */ /* 0x0003e20000100800 */
[----:B------:R-:W-:Y:S01]  /*46a0*/  IMAD R245, R28, 0x17, RZ ;  /* 0x000000171cf57824 */ /* 0x000fe200078e02ff */
[----:B0-----:R-:W-:-:S05]  /*46b0*/  LEA.HI.X.SX32 R130, R31, R125, 0x1, P6 ;  /* 0x0000007d1f827211 */ /* 0x001fca00030f0eff */
[----:B------:R0:W-:Y:S01]  /*46c0*/  STL [R1+0x74], R130 ;  /* 0x0000748201007387 */ /* 0x0001e20000100800 */
[----:B-1----:R-:W-:-:S03]  /*46d0*/  IADD3 R118, P6, R242, R119, RZ ;  /* 0x00000077f2767210 */ /* 0x002fc60007fde0ff */
[----:B------:R1:W-:Y:S01]  /*46e0*/  STL [R1+0x204], R139 ;  /* 0x0002048b01007387 */ /* 0x0003e20000100800 */
[----:B------:R-:W-:Y:S01]  /*46f0*/  IMAD R242, R28, 0xd0, RZ ;  /* 0x000000d01cf27824 */ /* 0x000fe200078e02ff */
[----:B0-----:R-:W-:-:S04]  /*4700*/  IADD3 R130, P3, R30, R119, RZ ;  /* 0x000000771e827210 */ /* 0x001fc80007f7e0ff */
[C---:B-1----:R-:W-:Y:S01]  /*4710*/  LEA.HI.X.SX32 R139, R32.reuse, R125, 0x1, P3 ;  /* 0x0000007d208b7211 */ /* 0x042fe200018f0eff */
[----:B------:R0:W-:Y:S04]  /*4720*/  STL [R1+0x228], R130 ;  /* 0x0002288201007387 */ /* 0x0001e80000100800 */
[----:B------:R1:W-:Y:S01]  /*4730*/  STL [R1+0x2cc], R135 ;  /* 0x0002cc8701007387 */ /* 0x0003e20000100800 */
[----:B0-----:R-:W-:Y:S02]  /*4740*/  IADD3 R130, P0, R32, R119, RZ ;  /* 0x0000007720827210 */ /* 0x001fe40007f1e0ff */
[----:B-1----:R-:W-:-:S03]  /*4750*/  LEA.HI.X.SX32 R135, R30, R125, 0x1, P5 ;  /* 0x0000007d1e877211 */ /* 0x002fc600028f0eff */
[----:B------:R0:W-:Y:S01]  /*4760*/  STL [R1+0x2e0], R130 ;  /* 0x0002e08201007387 */ /* 0x0001e20000100800 */
[----:B------:R-:W-:-:S03]  /*4770*/  CS2R R30, SRZ ;  /* 0x00000000001e7805 */ /* 0x000fc6000001ff00 */
[----:B------:R1:W-:Y:S01]  /*4780*/  STL [R1+0xb4], R135 ;  /* 0x0000b48701007387 */ /* 0x0003e20000100800 */
[-C--:B0-----:R-:W-:Y:S01]  /*4790*/  IADD3 R130, P5, R242, R119.reuse, RZ ;  /* 0x00000077f2827210 */ /* 0x081fe20007fbe0ff */
[----:B------:R-:W-:Y:S01]  /*47a0*/  IMAD R242, R28, 0xb0, RZ ;  /* 0x000000b01cf27824 */ /* 0x000fe200078e02ff */
[----:B-1----:R-:W-:-:S03]  /*47b0*/  IADD3 R135, P3, R33, R119, RZ ;  /* 0x0000007721877210 */ /* 0x002fc60007f7e0ff */
[----:B------:R0:W-:Y:S04]  /*47c0*/  STL [R1+0x58], R130 ;  /* 0x0000588201007387 */ /* 0x0001e80000100800 */
[----:B------:R1:W-:Y:S04]  /*47d0*/  STL [R1+0x224], R139 ;  /* 0x0002248b01007387 */ /* 0x0003e80000100800 */
[----:B------:R2:W-:Y:S01]  /*47e0*/  STL [R1+0x248], R135 ;  /* 0x0002488701007387 */ /* 0x0005e20000100800 */
[-C--:B0-----:R-:W-:Y:S01]  /*47f0*/  LEA.HI.X.SX32 R130, R245, R125.reuse, 0x1, P0 ;  /* 0x0000007df5827211 */ /* 0x081fe200000f0eff */
[----:B------:R-:W-:Y:S01]  /*4800*/  IMAD R245, R28, 0x15, RZ ;  /* 0x000000151cf57824 */ /* 0x000fe200078e02ff */
[----:B-1----:R-:W-:-:S03]  /*4810*/  LEA.HI.X.SX32 R139, R34, R125, 0x1, P3 ;  /* 0x0000007d228b7211 */ /* 0x002fc600018f0eff */
[----:B------:R0:W-:Y:S01]  /*4820*/  STL [R1+0x2dc], R130 ;  /* 0x0002dc8201007387 */ /* 0x0001e20000100800 */
[----:B--2---:R-:W-:Y:S02]  /*4830*/  IADD3 R135, P0, R34, R119, RZ ;  /* 0x0000007722877210 */ /* 0x004fe40007f1e0ff */
[----:B------:R-:W-:-:S03]  /*4840*/  CS2R R34, SRZ ;  /* 0x0000000000227805 */ /* 0x000fc6000001ff00 */
[----:B------:R1:W-:Y:S01]  /*4850*/  STL [R1+0x2f0], R135 ;  /* 0x0002f08701007387 */ /* 0x0003e20000100800 */
[----:B0-----:R-:W-:Y:S02]  /*4860*/  LEA.HI.X.SX32 R130, R33, R125, 0x1, P1 ;  /* 0x0000007d21827211 */ /* 0x001fe400008f0eff */
[----:B------:R-:W-:-:S03]  /*4870*/  CS2R R32, SRZ ;  /* 0x0000000000207805 */ /* 0x000fc6000001ff00 */
[----:B------:R0:W-:Y:S01]  /*4880*/  STL [R1+0xf4], R130 ;  /* 0x0000f48201007387 */ /* 0x0001e20000100800 */
[----:B-1----:R-:W-:Y:S01]  /*4890*/  IADD3 R135, P1, R242, R119, RZ ;  /* 0x00000077f2877210 */ /* 0x002fe20007f3e0ff */
[----:B------:R-:W-:-:S04]  /*48a0*/  IMAD R242, R28, 0x90, RZ ;  /* 0x000000901cf27824 */ /* 0x000fc800078e02ff */
[----:B------:R1:W-:Y:S01]  /*48b0*/  STL [R1+0xd8], R135 ;  /* 0x0000d88701007387 */ /* 0x0003e20000100800 */
[----:B0-----:R-:W-:-:S03]  /*48c0*/  IADD3 R130, P3, R36, R119, RZ ;  /* 0x0000007724827210 */ /* 0x001fc60007f7e0ff */
[----:B------:R0:W-:Y:S04]  /*48d0*/  STL [R1+0x244], R139 ;  /* 0x0002448b01007387 */ /* 0x0001e80000100800 */
[----:B------:R2:W-:Y:S01]  /*48e0*/  STL [R1+0x268], R130 ;  /* 0x0002688201007387 */ /* 0x0005e20000100800 */
[-C--:B-1----:R-:W-:Y:S01]  /*48f0*/  LEA.HI.X.SX32 R135, R245, R125.reuse, 0x1, P0 ;  /* 0x0000007df5877211 */ /* 0x082fe200000f0eff */
[----:B------:R-:W-:Y:S01]  /*4900*/  IMAD R245, R28, 0x13, RZ ;  /* 0x000000131cf57824 */ /* 0x000fe200078e02ff */
[----:B0-----:R-:W-:-:S03]  /*4910*/  LEA.HI.X.SX32 R139, R38, R125, 0x1, P3 ;  /* 0x0000007d268b7211 */ /* 0x001fc600018f0eff */
[----:B------:R0:W-:Y:S01]  /*4920*/  STL [R1+0x2ec], R135 ;  /* 0x0002ec8701007387 */ /* 0x0001e20000100800 */
[----:B--2---:R-:W-:-:S05]  /*4930*/  IADD3 R130, P0, R38, R119, RZ ;  /* 0x0000007726827210 */ /* 0x004fca0007f1e0ff */
        /* <DEDUP_REMOVED lines=8> */
[----:B------:R-:W-:Y:S04]  /*49c0*/  STL [R1+0x264], R139 ;  /* 0x0002648b01007387 */ /* 0x000fe80000100800 */
[----:B------:R0:W-:Y:S01]  /*49d0*/  STL [R1+0x288], R135 ;  /* 0x0002888701007387 */ /* 0x0001e20000100800 */
[----:B-1----:R-:W-:Y:S01]  /*49e0*/  LEA.HI.X.SX32 R130, R245, R125, 0x1, P0 ;  /* 0x0000007df5827211 */ /* 0x002fe200000f0eff */
[----:B------:R-:W-:-:S04]  /*49f0*/  IMAD R245, R28, 0x11, RZ ;  /* 0x000000111cf57824 */ /* 0x000fc800078e02ff */
[----:B------:R1:W-:Y:S01]  /*4a00*/  STL [R1+0x2fc], R130 ;  /* 0x0002fc8201007387 */ /* 0x0003e20000100800 */
[----:B0-----:R-:W-:-:S05]  /*4a10*/  IADD3 R135, P0, R103, R119, RZ ;  /* 0x0000007767877210 */ /* 0x001fca0007f1e0ff */
[----:B------:R0:W-:Y:S01]  /*4a20*/  STL [R1+0x310], R135 ;  /* 0x0003108701007387 */ /* 0x0001e20000100800 */
[----:B-1----:R-:W-:Y:S02]  /*4a30*/  LEA.HI.X.SX32 R130, R39, R125, 0x1, P4 ;  /* 0x0000007d27827211 */ /* 0x002fe400020f0eff */
[----:B------:R-:W-:-:S03]  /*4a40*/  CS2R R38, SRZ ;  /* 0x0000000000267805 */ /* 0x000fc6000001ff00 */
[----:B------:R1:W-:Y:S01]  /*4a50*/  STL [R1+0x174], R130 ;  /* 0x0001748201007387 */ /* 0x0003e20000100800 */
[----:B0-----:R-:W-:Y:S01]  /*4a60*/  IADD3 R135, P4, R242, R119, RZ ;  /* 0x00000077f2877210 */ /* 0x001fe20007f9e0ff */
[----:B------:R-:W-:-:S04]  /*4a70*/  IMAD R242, R28, 0xa0, RZ ;  /* 0x000000a01cf27824 */ /* 0x000fc800078e02ff */
[----:B------:R0:W-:Y:S01]  /*4a80*/  STL [R1+0xc], R135 ;  /* 0x00000c8701007387 */ /* 0x0001e20000100800 */
[----:B-1----:R-:W-:Y:S02]  /*4a90*/  LEA.HI.X.SX32 R130, R103, R125, 0x1, P3 ;  /* 0x0000007d67827211 */ /* 0x002fe400018f0eff */
[----:B------:R-:W-:-:S03]  /*4aa0*/  IADD3 R103, P3, R126, R119, RZ ;  /* 0x000000777e677210 */ /* 0x000fc60007f7e0ff */
[----:B------:R1:W-:Y:S01]  /*4ab0*/  STL [R1+0x284], R130 ;  /* 0x0002848201007387 */ /* 0x0003e20000100800 */
[----:B0-----:R-:W-:-:S03]  /*4ac0*/  LEA.HI.X.SX32 R135, R245, R125, 0x1, P0 ;  /* 0x0000007df5877211 */ /* 0x001fc600000f0eff */
[----:B------:R0:W-:Y:S01]  /*4ad0*/  STL [R1+0x1b8], R103 ;  /* 0x0001b86701007387 */ /* 0x0001e20000100800 */
[----:B------:R-:W-:-:S03]  /*4ae0*/  IMAD R245, R28, 0xf, RZ ;  /* 0x0000000f1cf57824 */ /* 0x000fc600078e02ff */
[----:B------:R-:W-:Y:S01]  /*4af0*/  STL [R1+0x30c], R135 ;  /* 0x00030c8701007387 */ /* 0x000fe20000100800 */
[----:B-1----:R-:W-:Y:S02]  /*4b00*/  IADD3 R130, P0, R127, R119, RZ ;  /* 0x000000777f827210 */ /* 0x002fe40007f1e0ff */
[----:B0-----:R-:W-:-:S03]  /*4b10*/  LEA.HI.X.SX32 R103, R126, R125, 0x1, P6 ;  /* 0x0000007d7e677211 */ /* 0x001fc600030f0eff */
[----:B------:R0:W-:Y:S01]  /*4b20*/  STL [R1+0x2a8], R130 ;  /* 0x0002a88201007387 */ /* 0x0001e20000100800 */
[----:B------:R-:W-:Y:S02]  /*4b30*/  LEA.HI.X.SX32 R126, R127, R125, 0x1, P3 ;  /* 0x0000007d7f7e7211 */ /* 0x000fe400018f0eff */
[----:B0-----:R-:W-:-:S05]  /*4b40*/  IADD3 R130, P6, R128, R119, RZ ;  /* 0x0000007780827210 */ /* 0x001fca0007fde0ff */
[----:B------:R0:W-:Y:S04]  /*4b50*/  STL [R1+0x320], R130 ;  /* 0x0003208201007387 */ /* 0x0001e80000100800 */
[----:B------:R1:W-:Y:S01]  /*4b60*/  STL [R1+0x1b4], R126 ;  /* 0x0001b47e01007387 */ /* 0x0003e20000100800 */
[----:B0-----:R-:W-:Y:S01]  /*4b70*/  IADD3 R130, P3, R242, R119, RZ ;  /* 0x00000077f2827210 */ /* 0x001fe20007f7e0ff */
[----:B------:R-:W-:Y:S01]  /*4b80*/  IMAD R242, R28, 0xc0, RZ ;  /* 0x000000c01cf27824 */ /* 0x000fe200078e02ff */
[----:B-1----:R-:W-:-:S03]  /*4b90*/  LEA.HI.X.SX32 R126, R128, R125, 0x1, P0 ;  /* 0x0000007d807e7211 */ /* 0x002fc600000f0eff */
[----:B------:R-:W-:Y:S01]  /*4ba0*/  STL [R1+0x118], R130 ;  /* 0x0001188201007387 */ /* 0x000fe20000100800 */
[----:B------:R-:W-:Y:S02]  /*4bb0*/  IADD3 R127, P0, R129, R119, RZ ;  /* 0x00000077817f7210 */ /* 0x000fe40007f1e0ff */
[----:B------:R-:W-:Y:S01]  /*4bc0*/  LEA.HI.X.SX32 R128, R245, R125, 0x1, P6 ;  /* 0x0000007df5807211 */ /* 0x000fe200030f0eff */
[----:B------:R0:W-:Y:S01]  /*4bd0*/  STL [R1+0x2a4], R126 ;  /* 0x0002a47e01007387 */ /* 0x0001e20000100800 */
[----:B------:R-:W-:-:S03]  /*4be0*/  IMAD R245, R28, 0xd, RZ ;  /* 0x0000000d1cf57824 */ /* 0x000fc600078e02ff */
[----:B------:R1:W-:Y:S04]  /*4bf0*/  STL [R1+0x1f8], R127 ;  /* 0x0001f87f01007387 */ /* 0x0003e80000100800 */
[----:B------:R-:W-:Y:S01]  /*4c00*/  STL [R1+0x31c], R128 ;  /* 0x00031c8001007387 */ /* 0x000fe20000100800 */
[----:B0-----:R-:W-:Y:S02]  /*4c10*/  IADD3 R126, P6, R131, R119, RZ ;  /* 0x00000077837e7210 */ /* 0x001fe40007fde0ff */
[----:B-1----:R-:W-:-:S03]  /*4c20*/  LEA.HI.X.SX32 R127, R129, R125, 0x1, P5 ;  /* 0x0000007d817f7211 */ /* 0x002fc600028f0eff */
[----:B------:R0:W-:Y:S04]  /*4c30*/  STL [R1+0x2c8], R126 ;  /* 0x0002c87e01007387 */ /* 0x0001e80000100800 */
[----:B------:R1:W-:Y:S01]  /*4c40*/  STL [R1+0x54], R127 ;  /* 0x0000547f01007387 */ /* 0x0003e20000100800 */
[----:B0-----:R-:W-:Y:S02]  /*4c50*/  IADD3 R126, P5, R132, R119, RZ ;  /* 0x00000077847e7210 */ /* 0x001fe40007fbe0ff */
[----:B-1----:R-:W-:-:S03]  /*4c60*/  LEA.HI.X.SX32 R127, R131, R125, 0x1, P0 ;  /* 0x0000007d837f7211 */ /* 0x002fc600000f0eff */
[----:B------:R0:W-:Y:S04]  /*4c70*/  STL [R1+0x330], R126 ;  /* 0x0003307e01007387 */ /* 0x0001e80000100800 */
[----:B------:R1:W-:Y:S01]  /*4c80*/  STL [R1+0x1f4], R127 ;  /* 0x0001f47f01007387 */ /* 0x0003e20000100800 */
[----:B0-----:R-:W-:Y:S01]  /*4c90*/  IADD3 R126, P0, R242, R119, RZ ;  /* 0x00000077f27e7210 */ /* 0x001fe20007f1e0ff */
[----:B------:R-:W-:Y:S01]  /*4ca0*/  IMAD R242, R28, 0x3, RZ ;  /* 0x000000031cf27824 */ /* 0x000fe200078e02ff */
[----:B-1----:R-:W-:-:S03]  /*4cb0*/  LEA.HI.X.SX32 R127, R132, R125, 0x1, P6 ;  /* 0x0000007d847f7211 */ /* 0x002fc600030f0eff */
[----:B------:R0:W-:Y:S01]  /*4cc0*/  STL [R1+0x98], R126 ;  /* 0x0000987e01007387 */ /* 0x0001e20000100800 */
[----:B------:R-:W-:-:S03]  /*4cd0*/  IADD3 R128, P6, R133, R119, RZ ;  /* 0x0000007785807210 */ /* 0x000fc60007fde0ff */
[----:B------:R1:W-:Y:S04]  /*4ce0*/  STL [R1+0x2c4], R127 ;  /* 0x0002c47f01007387 */ /* 0x0003e80000100800 */
[----:B------:R2:W-:Y:S01]  /*4cf0*/  STL [R1+0x238], R128 ;  /* 0x0002388001007387 */ /* 0x0005e20000100800 */
[----:B0-----:R-:W-:Y:S01]  /*4d00*/  LEA.HI.X.SX32 R126, R245, R125, 0x1, P5 ;  /* 0x0000007df57e7211 */ /* 0x001fe200028f0eff */
[----:B------:R-:W-:Y:S01]  /*4d10*/  IMAD R245, R28, 0xb, RZ ;  /* 0x0000000b1cf57824 */ /* 0x000fe200078e02ff */
[----:B-1----:R-:W-:-:S03]  /*4d20*/  IADD3 R127, P5, R134, R119, RZ ;  /* 0x00000077867f7210 */ /* 0x002fc60007fbe0ff */
[----:B------:R0:W-:Y:S01]  /*4d30*/  STL [R1+0x32c], R126 ;  /* 0x00032c7e01007387 */ /* 0x0001e20000100800 */
[----:B--2---:R-:W-:-:S03]  /*4d40*/  LEA.HI.X.SX32 R128, R133, R125, 0x1, P1 ;  /* 0x0000007d85807211 */ /* 0x004fc600008f0eff */
        /* <DEDUP_REMOVED lines=18> */
[----:B------:R2:W-:Y:S01]  /*4e70*/  STL [R1+0x154], R128 ;  /* 0x0001548001007387 */ /* 0x0005e20000100800 */
[----:B0-----:R-:W-:Y:S02]  /*4e80*/  IADD3 R126, P2, R141, R119, RZ ;  /* 0x000000778d7e7210 */ /* 0x001fe40007f5e0ff */
[----:B-1----:R-:W-:-:S03]  /*4e90*/  LEA.HI.X.SX32 R127, R138, R125, 0x1, P6 ;  /* 0x0000007d8a7f7211 */ /* 0x002fc600030f0eff */
[----:B------:R0:W-:Y:S01]  /*4ea0*/  STL [R1+0x1d8], R126 ;  /* 0x0001d87e01007387 */ /* 0x0001e20000100800 */
[----:B--2---:R-:W-:-:S03]  /*4eb0*/  LEA.HI.X.SX32 R128, R140, R125, 0x1, P5 ;  /* 0x0000007d8c807211 */ /* 0x004fc600028f0eff */
[----:B------:R1:W-:Y:S01]  /*4ec0*/  STL [R1+0x274], R127 ;  /* 0x0002747f01007387 */ /* 0x0003e20000100800 */
[-C--:B0-----:R-:W-:Y:S02]  /*4ed0*/  IADD3 R126, P6, R142, R119.reuse, RZ ;  /* 0x000000778e7e7210 */ /* 0x081fe40007fde0ff */
[----:B-1----:R-:W-:-:S03]  /*4ee0*/  IADD3 R127, P5, R144, R119, RZ ;  /* 0x00000077907f7210 */ /* 0x002fc60007fbe0ff */
[----:B------:R0:W-:Y:S04]  /*4ef0*/  STL [R1+0x2b8], R126 ;  /* 0x0002b87e01007387 */ /* 0x0001e80000100800 */
        /* <DEDUP_REMOVED lines=12> */
[----:B--2---:R-:W-:-:S03]  /*4fc0*/  IADD3 R127, P2, R148, R119, RZ ;  /* 0x00000077947f7210 */ /* 0x004fc60007f5e0ff */
[----:B------:R1:W-:Y:S04]  /*4fd0*/  STL [R1+0x1d4], R128 ;  /* 0x0001d48001007387 */ /* 0x0003e80000100800 */
[----:B------:R2:W-:Y:S01]  /*4fe0*/  STL [R1+0x2f8], R127 ;  /* 0x0002f87f01007387 */ /* 0x0005e20000100800 */
[-C--:B0-----:R-:W-:Y:S02]  /*4ff0*/  LEA.HI.X.SX32 R126, R144, R125.reuse, 0x1, P6 ;  /* 0x0000007d907e7211 */ /* 0x081fe400030f0eff */
[----:B-1----:R-:W-:-:S03]  /*5000*/  LEA.HI.X.SX32 R128, R145, R125, 0x1, P5 ;  /* 0x0000007d91807211 */ /* 0x002fc600028f0eff */
[----:B------:R0:W-:Y:S01]  /*5010*/  STL [R1+0x2b4], R126 ;  /* 0x0002b47e01007387 */ /* 0x0001e20000100800 */
[----:B--2---:R-:W-:-:S05]  /*5020*/  IADD3 R127, P6, R149, R119, RZ ;  /* 0x00000077957f7210 */ /* 0x004fca0007fde0ff */
[----:B------:R1:W-:Y:S01]  /*5030*/  STL [R1+0x348], R127 ;  /* 0x0003487f01007387 */ /* 0x0003e20000100800 */
[----:B0-----:R-:W-:-:S03]  /*5040*/  IADD3 R126, P5, R151, R119, RZ ;  /* 0x00000077977e7210 */ /* 0x001fc60007fbe0ff */
[----:B------:R0:W-:Y:S04]  /*5050*/  STL [R1+0x324], R128 ;  /* 0x0003248001007387 */ /* 0x0001e80000100800 */
[----:B------:R2:W-:Y:S01]  /*5060*/  STL [R1+0x370], R126 ;  /* 0x0003707e01007387 */ /* 0x0005e20000100800 */
[----:B-1----:R-:W-:Y:S01]  /*5070*/  LEA.HI.X.SX32 R127, R245, R125, 0x1, P1 ;  /* 0x0000007df57f7211 */ /* 0x002fe200008f0eff */
[----:B------:R-:W-:Y:S01]  /*5080*/  IMAD R245, R28, 0x5, RZ ;  /* 0x000000051cf57824 */ /* 0x000fe200078e02ff */
[----:B0-----:R-:W-:-:S03]  /*5090*/  IADD3 R128, P1, R153, R119, RZ ;  /* 0x0000007799807210 */ /* 0x001fc60007f3e0ff */
        /* <DEDUP_REMOVED lines=19> */
[C---:B------:R-:W-:Y:S01]  /*51d0*/  IMAD.SHL.U32 R245, R28.reuse, 0x40, RZ ;  /* 0x000000401cf57824 */ /* 0x040fe200078e00ff */
[----:B0-----:R-:W-:-:S03]  /*51e0*/  LEA R128, P5, R28, R119, 0x7 ;  /* 0x000000771c807211 */ /* 0x001fc600078a38ff */
[----:B------:R0:W-:Y:S01]  /*51f0*/  STL [R1+0x36c], R126 ;  /* 0x00036c7e01007387 */ /* 0x0001e20000100800 */
[----:B--2---:R-:W-:-:S03]  /*5200*/  LEA.HI.X.SX32 R127, R153, R125, 0x1, P0 ;  /* 0x0000007d997f7211 */ /* 0x004fc600000f0eff */
[----:B------:R1:W-:Y:S04]  /*5210*/  STL [R1+0x198], R128 ;  /* 0x0001988001007387 */ /* 0x0003e80000100800 */
[----:B------:R2:W-:Y:S01]  /*5220*/  STL [R1+0x94], R127 ;  /* 0x0000947f01007387 */ /* 0x0005e20000100800 */
[----:B0-----:R-:W-:Y:S02]  /*5230*/  LEA R126, P0, R28, R119, 0x6 ;  /* 0x000000771c7e7211 */ /* 0x001fe400078030ff */
[----:B-1----:R-:W-:-:S03]  /*5240*/  LEA.HI.X.SX32 R128, R154, R125, 0x1, P1 ;  /* 0x0000007d9a807211 */ /* 0x002fc600008f0eff */
[----:B------:R0:W-:Y:S01]  /*5250*/  STL [R1+0x298], R126 ;  /* 0x0002987e01007387 */ /* 0x0001e20000100800 */
[----:B--2---:R-:W-:-:S03]  /*5260*/  LEA R127, P1, R28, R119, 0x5 ;  /* 0x000000771c7f7211 */ /* 0x004fc600078228ff */
[----:B------:R1:W-:Y:S04]  /*5270*/  STL [R1+0x214], R128 ;  /* 0x0002148001007387 */ /* 0x0003e80000100800 */
[----:B------:R2:W-:Y:S01]  /*5280*/  STL [R1+0x318], R127 ;  /* 0x0003187f01007387 */ /* 0x0005e20000100800 */
[----:B0-----:R-:W-:Y:S02]  /*5290*/  LEA.HI.X.SX32 R126, R155, R125, 0x1, P3 ;  /* 0x0000007d9b7e7211 */ /* 0x001fe400018f0eff */
[----:B-1----:R-:W-:-:S03]  /*52a0*/  LEA R128, P3, R28, R119, 0x4 ;  /* 0x000000771c807211 */ /* 0x002fc600078620ff */
[----:B------:R0:W-:Y:S01]  /*52b0*/  STL [R1+0x2d4], R126 ;  /* 0x0002d47e01007387 */ /* 0x0001e20000100800 */
[----:B--2---:R-:W-:-:S03]  /*52c0*/  LEA.HI.X.SX32 R127, R157, R125, 0x1, P4 ;  /* 0x0000007d9d7f7211 */ /* 0x004fc600020f0eff */
[----:B------:R1:W-:Y:S04]  /*52d0*/  STL [R1+0x358], R128 ;  /* 0x0003588001007387 */ /* 0x0003e80000100800 */
[----:B------:R2:W-:Y:S01]  /*52e0*/  STL [R1+0x334], R127 ;  /* 0x0003347f01007387 */ /* 0x0005e20000100800 */
[----:B0-----:R-:W-:Y:S02]  /*52f0*/  LEA R126, P4, R28, R119, 0x3 ;  /* 0x000000771c7e7211 */ /* 0x001fe400078818ff */
[----:B-1----:R-:W-:-:S03]  /*5300*/  LEA.HI.X.SX32 R128, R242, R125, 0x1, P6 ;  /* 0x0000007df2807211 */ /* 0x002fc600030f0eff */
[----:B------:R0:W-:Y:S01]  /*5310*/  STL [R1+0x378], R126 ;  /* 0x0003787e01007387 */ /* 0x0001e20000100800 */
[----:B------:R-:W-:Y:S01]  /*5320*/  IMAD.SHL.U32 R242, R28, 0x8, RZ ;  /* 0x000000081cf27824 */ /* 0x000fe200078e00ff */
[----:B--2---:R-:W-:-:S05]  /*5330*/  LEA.HI.X.SX32 R127, R158, R125, 0x1, P2 ;  /* 0x0000007d9e7f7211 */ /* 0x004fca00010f0eff */
[----:B------:R1:W-:Y:S01]  /*5340*/  STL [R1+0x364], R127 ;  /* 0x0003647f01007387 */ /* 0x0003e20000100800 */
[----:B0-----:R-:W-:-:S05]  /*5350*/  IADD3 R126, P2, R159, R119, RZ ;  /* 0x000000779f7e7210 */ /* 0x001fca0007f5e0ff */
[----:B------:R0:W-:Y:S01]  /*5360*/  STL [R1+0x390], R126 ;  /* 0x0003907e01007387 */ /* 0x0001e20000100800 */
[----:B-1----:R-:W-:-:S03]  /*5370*/  LEA R127, P6, R28, R119, 0x2 ;  /* 0x000000771c7f7211 */ /* 0x002fc600078c10ff */
[----:B------:R1:W-:Y:S04]  /*5380*/  STL [R1+0x37c], R128 ;  /* 0x00037c8001007387 */ /* 0x0003e80000100800 */
[----:B------:R2:W-:Y:S01]  /*5390*/  STL [R1+0x388], R127 ;  /* 0x0003887f01007387 */ /* 0x0005e20000100800 */
[-C--:B0-----:R-:W-:Y:S01]  /*53a0*/  LEA.HI.X.SX32 R126, R245, R125.reuse, 0x1, P5 ;  /* 0x0000007df57e7211 */ /* 0x081fe200028f0eff */
[----:B------:R-:W-:Y:S01]  /*53b0*/  IMAD.SHL.U32 R245, R28, 0x4, RZ ;  /* 0x000000041cf57824 */ /* 0x000fe200078e00ff */
[----:B-1----:R-:W-:-:S03]  /*53c0*/  LEA.HI.X.SX32 R128, R240, R125, 0x1, P0 ;  /* 0x0000007df0807211 */ /* 0x002fc600000f0eff */
[----:B------:R0:W-:Y:S01]  /*53d0*/  STL [R1+0x194], R126 ;  /* 0x0001947e01007387 */ /* 0x0001e20000100800 */
[----:B--2---:R-:W-:-:S03]  /*53e0*/  LEA.HI.X.SX32 R127, R241, R125, 0x1, P1 ;  /* 0x0000007df17f7211 */ /* 0x004fc600008f0eff */
[----:B------:R1:W-:Y:S04]  /*53f0*/  STL [R1+0x294], R128 ;  /* 0x0002948001007387 */ /* 0x0003e80000100800 */
[----:B------:R2:W-:Y:S01]  /*5400*/  STL [R1+0x314], R127 ;  /* 0x0003147f01007387 */ /* 0x0005e20000100800 */
[-C--:B0-----:R-:W-:Y:S02]  /*5410*/  LEA.HI.X.SX32 R126, R242, R125.reuse, 0x1, P3 ;  /* 0x0000007df27e7211 */ /* 0x081fe400018f0eff */
[----:B-1----:R-:W-:-:S03]  /*5420*/  LEA.HI.X.SX32 R128, R245, R125, 0x1, P4 ;  /* 0x0000007df5807211 */ /* 0x002fc600020f0eff */
[----:B------:R0:W-:Y:S01]  /*5430*/  STL [R1+0x354], R126 ;  /* 0x0003547e01007387 */ /* 0x0001e20000100800 */
[----:B--2---:R-:W-:-:S03]  /*5440*/  LEA.HI.X.SX32 R127, R28, R125, 0x1, P2 ;  /* 0x0000007d1c7f7211 */ /* 0x004fc600010f0eff */
[----:B------:R1:W-:Y:S01]  /*5450*/  STL [R1+0x374], R128 ;  /* 0x0003748001007387 */ /* 0x0003e20000100800 */
[----:B------:R-:W-:-:S03]  /*5460*/  CS2R R28, SRZ ;  /* 0x00000000001c7805 */ /* 0x000fc6000001ff00 */
[----:B------:R2:W-:Y:S01]  /*5470*/  STL [R1+0x38c], R127 ;  /* 0x00038c7f01007387 */ /* 0x0005e20000100800 */
[----:B0-----:R-:W-:Y:S02]  /*5480*/  LEA.HI.X.SX32 R126, R159, R125, 0x1, P6 ;  /* 0x0000007d9f7e7211 */ /* 0x001fe400030f0eff */
[----:B-1----:R-:W-:-:S03]  /*5490*/  LOP3.LUT R128, R2, 0x30, RZ, 0x3c, !PT ;  /* 0x0000003002807812 */ /* 0x002fc600078e3cff */
[----:B------:R0:W-:Y:S01]  /*54a0*/  STL [R1+0x384], R126 ;  /* 0x0003847e01007387 */ /* 0x0001e20000100800 */
[C---:B------:R-:W-:Y:S02]  /*54b0*/  LOP3.LUT R128, R2.reuse, 0x60, RZ, 0x3c, !PT ;  /* 0x0000006002807812 */ /* 0x040fe400078e3cff */
[C---:B--2---:R-:W-:Y:S02]  /*54c0*/  LOP3.LUT R127, R2.reuse, 0x10, RZ, 0x3c, !PT ;  /* 0x00000010027f7812 */ /* 0x044fe400078e3cff */
[C---:B------:R-:W-:Y:S02]  /*54d0*/  LOP3.LUT R127, R2.reuse, 0x40, RZ, 0x3c, !PT ;  /* 0x00000040027f7812 */ /* 0x040fe400078e3cff */
[C---:B------:R-:W-:Y:S02]  /*54e0*/  LOP3.LUT R127, R2.reuse, 0x70, RZ, 0x3c, !PT ;  /* 0x00000070027f7812 */ /* 0x040fe400078e3cff */
[----:B------:R-:W-:Y:S02]  /*54f0*/  LOP3.LUT R128, R3, 0x20, RZ, 0x3c, !PT ;  /* 0x0000002003807812 */ /* 0x000fe400078e3cff */
[----:B0-----:R-:W-:-:S02]  /*5500*/  LOP3.LUT R126, R2, 0x20, RZ, 0x3c, !PT ;  /* 0x00000020027e7812 */ /* 0x001fc400078e3cff */
[----:B------:R-:W-:Y:S02]  /*5510*/  LOP3.LUT R126, R2, 0x50, RZ, 0x3c, !PT ;  /* 0x00000050027e7812 */ /* 0x000fe400078e3cff */
[C---:B------:R-:W-:Y:S02]  /*5520*/  LOP3.LUT R126, R3.reuse, 0x10, RZ, 0x3c, !PT ;  /* 0x00000010037e7812 */ /* 0x040fe400078e3cff */
[C---:B------:R-:W-:Y:S02]  /*5530*/  LOP3.LUT R127, R3.reuse, 0x30, RZ, 0x3c, !PT ;  /* 0x00000030037f7812 */ /* 0x040fe400078e3cff */
[C---:B------:R-:W-:Y:S02]  /*5540*/  LOP3.LUT R126, R3.reuse, 0x40, RZ, 0x3c, !PT ;  /* 0x00000040037e7812 */ /* 0x040fe400078e3cff */
[C---:B------:R-:W-:Y:S02]  /*5550*/  LOP3.LUT R128, R3.reuse, 0x50, RZ, 0x3c, !PT ;  /* 0x0000005003807812 */ /* 0x040fe400078e3cff */
[----:B------:R-:W-:-:S02]  /*5560*/  LOP3.LUT R127, R3, 0x60, RZ, 0x3c, !PT ;  /* 0x00000060037f7812 */ /* 0x000fc400078e3cff */
[----:B------:R-:W-:-:S07]  /*5570*/  LOP3.LUT R126, R3, 0x70, RZ, 0x3c, !PT ;  /* 0x00000070037e7812 */ /* 0x000fce00078e3cff */
.L_x_1:
[----:B------:R-:W-:Y:S01]  /*5580*/  STL [R1+0x43c], R57 ;  /* 0x00043c3901007387 */ /* 0x000fe20000100800 */
[----:B------:R-:W-:Y:S01]  /*5590*/  MOV R126, UR48 ;  /* 0x00000030007e7c02 */ /* 0x000fe20008000f00 */
[----:B------:R-:W0:Y:S02]  /*55a0*/  LDC R175, c[0x0][0x230] ;  /* 0x00008c00ffaf7b82 */ /* 0x000e240000000800 */
[----:B------:R-:W-:Y:S04]  /*55b0*/  STL [R1+0x438], R15 ;  /* 0x0004380f01007387 */ /* 0x000fe80000100800 */
[----:B------:R-:W-:Y:S04]  /*55c0*/  STL [R1+0x434], R23 ;  /* 0x0004341701007387 */ /* 0x000fe80000100800 */
[----:B------:R-:W-:Y:S04]  /*55d0*/  STL [R1+0x430], R13 ;  /* 0x0004300d01007387 */ /* 0x000fe80000100800 */
[----:B------:R-:W-:Y:S04]  /*55e0*/  STL [R1+0x400], R3 ;  /* 0x0004000301007387 */ /* 0x000fe80000100800 */
[----:B------:R1:W-:Y:S01]  /*55f0*/  STL [R1+0x3f8], R100 ;  /* 0x0003f86401007387 */ /* 0x0003e20000100800 */
[----:B------:R-:W-:-:S03]  /*5600*/  MOV R101, UR53 ;  /* 0x0000003500657c02 */ /* 0x000fc60008000f00 */
[----:B-----5:R2:W-:Y:S01]  /*5610*/  STL [R1+0x3e8], R0 ;  /* 0x0003e80001007387 */ /* 0x0205e20000100800 */
[----:B-1----:R-:W-:-:S03]  /*5620*/  MOV R100, UR49 ;  /* 0x0000003100647c02 */ /* 0x002fc60008000f00 */
[----:B--2---:R-:W2:Y:S04]  /*5630*/  LDL.LU R0, [R1+0x4] ;  /* 0x0000040001007983 */ /* 0x004ea80000300800 */
[----:B------:R1:W-:Y:S04]  /*5640*/  STL [R1+0x3b8], R100 ;  /* 0x0003b86401007387 */ /* 0x0003e80000100800 */
[----:B-1----:R-:W3:Y:S04]  /*5650*/  LDL R100, [R1+0x390] ;  /* 0x0003900001647983 */ /* 0x002ee80000100800 */
[----:B------:R1:W-:Y:S04]  /*5660*/  STL [R1+0x3b4], R126 ;  /* 0x0003b47e01007387 */ /* 0x0003e80000100800 */
[----:B------:R4:W-:Y:S04]  /*5670*/  STL [R1+0x3b0], R101 ;  /* 0x0003b06501007387 */ /* 0x0009e80000100800 */
[----:B------:R-:W2:Y:S01]  /*5680*/  LDL R140, [R1+0x38c] ;  /* 0x00038c00018c7983 */ /* 0x000ea20000100800 */
[----:B0-----:R-:W-:Y:S01]  /*5690*/  IMAD R175, R99, -0x80, R175 ;  /* 0xffffff8063af7824 */ /* 0x001fe200078e02af */
[----:B-1----:R-:W-:-:S04]  /*56a0*/  MOV R126, UR52 ;  /* 0x00000034007e7c02 */ /* 0x002fc80008000f00 */
[C---:B------:R-:W-:Y:S02]  /*56b0*/  ISETP.GT.AND P0, PT, R175.reuse, RZ, PT ;  /* 0x000000ffaf00720c */ /* 0x040fe40003f04270 */
[----:B------:R-:W-:Y:S02]  /*56c0*/  ISETP.GT.AND P1, PT, R175, 0x1, PT ;  /* 0x00000001af00780c */ /* 0x000fe40003f24270 */
[----:B----4-:R-:W-:Y:S01]  /*56d0*/  MOV R101, UR57 ;  /* 0x0000003900657c02 */ /* 0x010fe20008000f00 */
[----:B------:R0:W-:Y:S01]  /*56e0*/  STL [R1+0x3ac], R126 ;  /* 0x0003ac7e01007387 */ /* 0x0001e20000100800 */
[----:B------:R-:W-:-:S03]  /*56f0*/  PRMT R163, RZ, 0x7610, R163 ;  /* 0x00007610ffa37816 */ /* 0x000fc600000000a3 */
[----:B------:R-:W4:Y:S04]  /*5700*/  LDL R138, [R1+0x37c] ;  /* 0x00037c00018a7983 */ /* 0x000f280000100800 */
[----:B------:R-:W4:Y:S01]  /*5710*/  LDL R137, [R1+0x380] ;  /* 0x0003800001897983 */ /* 0x000f220000100800 */
[----:B------:R-:W-:Y:S02]  /*5720*/  @P0 IMAD.MOV.U32 R127, RZ, RZ, R125 ;  /* 0x000000ffff7f0224 */ /* 0x000fe400078e007d */
[----:B0-----:R-:W-:Y:S01]  /*5730*/  @P0 IMAD.MOV.U32 R126, RZ, RZ, R119 ;  /* 0x000000ffff7e0224 */ /* 0x001fe200078e0077 */
[----:B------:R0:W-:Y:S01]  /*5740*/  STL [R1+0x3a8], R101 ;  /* 0x0003a86501007387 */ /* 0x0001e20000100800 */
[----:B------:R-:W-:-:S03]  /*5750*/  PRMT R148, RZ, 0x7610, R148 ;  /* 0x00007610ff947816 */ /* 0x000fc60000000094 */
[----:B------:R3:W4:Y:S01]  /*5760*/  @P0 LDG.E.U16 R163, desc[UR6][R126.64] ;  /* 0x000000067ea30981 */ /* 0x000722000c1e1500 */
[----:B0-----:R-:W-:-:S05]  /*5770*/  MOV R101, UR56 ;  /* 0x0000003800657c02 */ /* 0x001fca0008000f00 */
[----:B------:R-:W-:Y:S04]  /*5780*/  STL [R1+0x404], R101 ;  /* 0x0004046501007387 */ /* 0x000fe80000100800 */
[----:B------:R-:W-:Y:S04]  /*5790*/  STL [R1+0x408], R99 ;  /* 0x0004086301007387 */ /* 0x000fe80000100800 */
[----:B------:R-:W-:Y:S04]  /*57a0*/  STL [R1+0x40c], R119 ;  /* 0x00040c7701007387 */ /* 0x000fe80000100800 */
[----:B------:R0:W-:Y:S04]  /*57b0*/  STL [R1+0x3fc], R125 ;  /* 0x0003fc7d01007387 */ /* 0x0001e80000100800 */
[----:B------:R-:W4:Y:S01]  /*57c0*/  LDL R141, [R1+0x374] ;  /* 0x00037400018d7983 */ /* 0x000f220000100800 */
[----:B---3--:R-:W-:-:S02]  /*57d0*/  @P1 IMAD.MOV.U32 R126, RZ, RZ, R100 ;  /* 0x000000ffff7e1224 */ /* 0x008fc400078e0064 */
[----:B--2---:R-:W-:Y:S02]  /*57e0*/  @P1 IMAD.MOV.U32 R127, RZ, RZ, R140 ;  /* 0x000000ffff7f1224 */ /* 0x004fe400078e008c */
[----:B------:R-:W2:Y:S04]  /*57f0*/  LDL R140, [R1+0x36c] ;  /* 0x00036c00018c7983 */ /* 0x000ea80000100800 */
[----:B0-----:R-:W3:Y:S04]  /*5800*/  LDL.LU R125, [R1+0x378] ;  /* 0x00037800017d7983 */ /* 0x001ee80000300800 */
[----:B------:R-:W2:Y:S04]  /*5810*/  LDL.LU R100, [R1+0x370] ;  /* 0x0003700001647983 */ /* 0x000ea80000300800 */
[----:B------:R0:W2:Y:S04]  /*5820*/  @P1 LDG.E.U16 R148, desc[UR6][R126.64] ;  /* 0x000000067e941981 */ /* 0x0000a8000c1e1500 */
[----:B------:R-:W0:Y:S04]  /*5830*/  LDL R126, [R1+0x384] ;  /* 0x00038400017e7983 */ /* 0x000e280000100800 */
[----:B------:R-:W0:Y:S01]  /*5840*/  LDL R127, [R1+0x388] ;  /* 0x00038800017f7983 */ /* 0x000e220000100800 */
[----:B------:R-:W-:-:S02]  /*5850*/  ISETP.GT.AND P2, PT, R175, 0x2, PT ;  /* 0x00000002af00780c */ /* 0x000fc40003f44270 */
[----:B------:R-:W-:Y:S02]  /*5860*/  ISETP.GT.AND P3, PT, R175, 0x3, PT ;  /* 0x00000003af00780c */ /* 0x000fe40003f64270 */
[----:B------:R-:W-:Y:S02]  /*5870*/  PRMT R57, RZ, 0x7610, R57 ;  /* 0x00007610ff397816 */ /* 0x000fe40000000039 */
[----:B------:R-:W-:-:S07]  /*5880*/  PRMT R15, RZ, 0x7610, R15 ;  /* 0x00007610ff0f7816 */ /* 0x000fce000000000f */
[----:B0-----:R-:W-:-:S04]  /*5890*/  @P2 LOP3.LUT R127, R127, R126, RZ, 0x3c, !PT ;  /* 0x0000007e7f7f2212 */ /* 0x001fc800078e3cff */
[----:B------:R-:W-:-:S04]  /*58a0*/  @P2 LOP3.LUT R126, R127, R126, RZ, 0x3c, !PT ;  /* 0x0000007e7f7e2212 */ /* 0x000fc800078e3cff */
[----:B------:R-:W-:-:S05]  /*58b0*/  @P2 LOP3.LUT R127, R127, R126, RZ, 0x3c, !PT ;  /* 0x0000007e7f7f2212 */ /* 0x000fca00078e3cff */
[----:B------:R4:W3:Y:S02]  /*58c0*/  @P2 LDG.E.U16 R57, desc[UR6][R126.64] ;  /* 0x000000067e392981 */ /* 0x0008e4000c1e1500 */
[----:B----4-:R-:W-:Y:S02]  /*58d0*/  @P3 IMAD.MOV.U32 R126, RZ, RZ, R137 ;  /* 0x000000ffff7e3224 */ /* 0x010fe400078e0089 */
[----:B------:R-:W-:-:S05]  /*58e0*/  @P3 IMAD.MOV.U32 R127, RZ, RZ, R138 ;  /* 0x000000ffff7f3224 */ /* 0x000fca00078e008a */
[----:B------:R0:W4:Y:S01]  /*58f0*/  @P3 LDG.E.U16 R15, desc[UR6][R126.64] ;  /* 0x000000067e0f3981 */ /* 0x000122000c1e1500 */
[----:B------:R-:W-:Y:S02]  /*5900*/  ISETP.GT.AND P4, PT, R175, 0x4, PT ;  /* 0x00000004af00780c */ /* 0x000fe40003f84270 */
[----:B------:R-:W-:Y:S02]  /*5910*/  PRMT R139, RZ, 0x7610, R139 ;  /* 0x00007610ff8b7816 */ /* 0x000fe4000000008b */
[----:B0-----:R-:W-:-:S09]  /*5920*/  PRMT R126, RZ, 0x7610, R126 ;  /* 0x00007610ff7e7816 */ /* 0x001fd2000000007e */
[----:B------:R-:W-:Y:S01]  /*5930*/  @P4 IMAD.MOV.U32 R127, RZ, RZ, R141 ;  /* 0x000000ffff7f4224 */ /* 0x000fe200078e008d */
[----:B---3--:R0:W-:Y:S04]  /*5940*/  STL [R1+0x3a4], R57 ;  /* 0x0003a43901007387 */ /* 0x0081e80000100800 */
[----:B0-----:R-:W3:Y:S04]  /*5950*/  LDL.LU R57, [R1+0x43c] ;  /* 0x00043c0001397983 */ /* 0x001ee80000300800 */
[----:B------:R-:W3:Y:S04]  /*5960*/  LDL R138, [R1+0x364] ;  /* 0x00036400018a7983 */ /* 0x000ee80000100800 */
[----:B------:R-:W3:Y:S04]  /*5970*/  LDL R137, [R1+0x368] ;  /* 0x0003680001897983 */ /* 0x000ee80000100800 */
[----:B----4-:R0:W-:Y:S04]  /*5980*/  STL [R1+0x3a0], R15 ;  /* 0x0003a00f01007387 */ /* 0x0101e80000100800 */
[----:B0-----:R-:W4:Y:S04]  /*5990*/  LDL.LU R15, [R1+0x438] ;  /* 0x00043800010f7983 */ /* 0x001f280000300800 */
[----:B------:R0:W-:Y:S02]  /*59a0*/  STL.S16 [R1+0x394], R126 ;  /* 0x0003947e01007387 */ /* 0x0001e40000100600 */
[----:B0-----:R-:W-:-:S05]  /*59b0*/  @P4 IMAD.MOV.U32 R126, RZ, RZ, R125 ;  /* 0x000000ffff7e4224 */ /* 0x001fca00078e007d */
[----:B------:R2:W3:Y:S01]  /*59c0*/  @P4 LDG.E.U16 R139, desc[UR6][R126.64] ;  /* 0x000000067e8b4981 */ /* 0x0004e2000c1e1500 */
[----:B------:R-:W-:Y:S02]  /*59d0*/  ISETP.GT.AND P5, PT, R175, 0x5, PT ;  /* 0x00000005af00780c */ /* 0x000fe40003fa4270 */
[----:B------:R-:W-:Y:S01]  /*59e0*/  PRMT R23, RZ, 0x7610, R23 ;  /* 0x00007610ff177816 */ /* 0x000fe20000000017 */
[----:B------:R-:W-:Y:S10]  /*59f0*/  STL [R1+0x410], R125 ;  /* 0x0004107d01007387 */ /* 0x000ff40000100800 */
[----:B--2---:R-:W-:-:S02]  /*5a00*/  @P5 IMAD.MOV.U32 R126, RZ, RZ, R100 ;  /* 0x000000ffff7e5224 */ /* 0x004fc400078e0064 */
[----:B------:R-:W-:-:S05]  /*5a10*/  @P5 IMAD.MOV.U32 R127, RZ, RZ, R140 ;  /* 0x000000ffff7f5224 */ /* 0x000fca00078e008c */
[----:B------:R-:W2:Y:S04]  /*5a20*/  @P5 LDG.E.U16 R23, desc[UR6][R126.64] ;  /* 0x000000067e175981 */ /* 0x000ea8000c1e1500 */
[----:B---3--:R0:W-:Y:S04]  /*5a30*/  STL [R1+0x39c], R139 ;  /* 0x00039c8b01007387 */ /* 0x0081e80000100800 */
[----:B------:R-:W3:Y:S04]  /*5a40*/  LDL R141, [R1+0x354] ;  /* 0x00035400018d7983 */ /* 0x000ee80000100800 */
[----:B------:R-:W4:Y:S04]  /*5a50*/  LDL R140, [R1+0x358] ;  /* 0x00035800018c7983 */ /* 0x000f280000100800 */
[----:B0-----:R-:W3:Y:S04]  /*5a60*/  LDL R139, [R1+0x360] ;  /* 0x00036000018b7983 */ /* 0x001ee80000100800 */
[----:B------:R0:W-:Y:S04]  /*5a70*/  STL [R1+0x414], R100 ;  /* 0x0004146401007387 */ /* 0x0001e80000100800 */
[----:B0-----:R-:W4:Y:S01]  /*5a80*/  LDL.LU R100, [R1+0x394] ;  /* 0x0003940001647983 */ /* 0x001f220000300800 */
[----:B------:R-:W-:-:S03]  /*5a90*/  ISETP.GT.AND P6, PT, R175, 0x6, PT ;  /* 0x00000006af00780c */ /* 0x000fc60003fc4270 */
[----:B--2---:R0:W-:Y:S10]  /*5aa0*/  STL [R1+0x398], R23 ;  /* 0x0003981701007387 */ /* 0x0041f40000100800 */
[----:B------:R-:W-:Y:S01]  /*5ab0*/  @P6 IMAD.MOV.U32 R126, RZ, RZ, R137 ;  /* 0x000000ffff7e6224 */ /* 0x000fe200078e0089 */
[----:B0-----:R-:W2:Y:S01]  /*5ac0*/  LDL.LU R23, [R1+0x434] ;  /* 0x0004340001177983 */ /* 0x001ea20000300800 */
[----:B------:R-:W-:Y:S01]  /*5ad0*/  @P6 IMAD.MOV.U32 R127, RZ, RZ, R138 ;  /* 0x000000ffff7f6224 */ /* 0x000fe200078e008a */
[----:B------:R-:W-:-:S02]  /*5ae0*/  ISETP.GT.AND P1, PT, R175, 0x7, PT ;  /* 0x00000007af00780c */ /* 0x000fc40003f24270 */
[----:B------:R-:W-:Y:S01]  /*5af0*/  PRMT R99, RZ, 0x7610, R99 ;  /* 0x00007610ff637816 */ /* 0x000fe20000000063 */
[----:B------:R-:W2:Y:S04]  /*5b00*/  LDL R138, [R1+0x34c] ;  /* 0x00034c00018a7983 */ /* 0x000ea80000100800 */
[----:B------:R-:W2:Y:S04]  /*5b10*/  LDL R137, [R1+0x350] ;  /* 0x0003500001897983 */ /* 0x000ea80000100800 */
[----:B----4-:R3:W4:Y:S04]  /*5b20*/  @P6 LDG.E.U16 R100, desc[UR6][R126.64] ;  /* 0x000000067e646981 */ /* 0x010728000c1e1500 */
[----:B------:R-:W2:Y:S01]  /*5b30*/  LDL R127, [R1+0x35c] ;  /* 0x00035c00017f7983 */ /* 0x000ea20000100800 */
[----:B---3--:R-:W-:Y:S01]  /*5b40*/  @P1 IMAD.MOV.U32 R126, RZ, RZ, R139 ;  /* 0x000000ffff7e1224 */ /* 0x008fe200078e008b */
[----:B------:R-:W-:-:S02]  /*5b50*/  ISETP.GT.AND P0, PT, R175, 0x8, PT ;  /* 0x00000008af00780c */ /* 0x000fc40003f04270 */
[----:B------:R-:W-:Y:S02]  /*5b60*/  ISETP.GT.AND P2, PT, R175, 0x9, PT ;  /* 0x00000009af00780c */ /* 0x000fe40003f44270 */
[----:B------:R-:W-:Y:S01]  /*5b70*/  PRMT R162, RZ, 0x7610, R162 ;  /* 0x00007610ffa27816 */ /* 0x000fe200000000a2 */
[----:B--2---:R0:W2:Y:S01]  /*5b80*/  @P1 LDG.E.U16 R99, desc[UR6][R126.64] ;  /* 0x000000067e631981 */ /* 0x0040a2000c1e1500 */
[----:B------:R-:W-:-:S07]  /*5b90*/  PRMT R147, RZ, 0x7610, R147 ;  /* 0x00007610ff937816 */ /* 0x000fce0000000093 */
[----:B0-----:R-:W-:Y:S02]  /*5ba0*/  @P0 IMAD.MOV.U32 R126, RZ, RZ, R140 ;  /* 0x000000ffff7e0224 */ /* 0x001fe400078e008c */
[----:B------:R-:W-:Y:S01]  /*5bb0*/  @P0 IMAD.MOV.U32 R127, RZ, RZ, R141 ;  /* 0x000000ffff7f0224 */ /* 0x000fe200078e008d */
[----:B----4-:R-:W-:Y:S04]  /*5bc0*/  STL [R1+0x418], R100 ;  /* 0x0004186401007387 */ /* 0x010fe80000100800 */
[----:B------:R0:W3:Y:S04]  /*5bd0*/  @P0 LDG.E.U16 R162, desc[UR6][R126.64] ;  /* 0x000000067ea20981 */ /* 0x0000e8000c1e1500 */
[----:B------:R-:W4:Y:S01]  /*5be0*/  LDL R139, [R1+0x340] ;  /* 0x00034000018b7983 */ /* 0x000f220000100800 */
[----:B0-----:R-:W-:-:S02]  /*5bf0*/  @P2 IMAD.MOV.U32 R126, RZ, RZ, R137 ;  /* 0x000000ffff7e2224 */ /* 0x001fc400078e0089 */
[----:B------:R-:W-:-:S05]  /*5c00*/  @P2 IMAD.MOV.U32 R127, RZ, RZ, R138 ;  /* 0x000000ffff7f2224 */ /* 0x000fca00078e008a */
[----:B------:R0:W3:Y:S04]  /*5c10*/  @P2 LDG.E.U16 R147, desc[UR6][R126.64] ;  /* 0x000000067e932981 */ /* 0x0000e8000c1e1500 */
[----:B--2---:R-:W-:Y:S04]  /*5c20*/  STL [R1+0x41c], R99 ;  /* 0x00041c6301007387 */ /* 0x004fe80000100800 */
[----:B------:R-:W0:Y:S04]  /*5c30*/  LDL R126, [R1+0x344] ;  /* 0x00034400017e7983 */ /* 0x000e280000100800 */
[----:B------:R-:W0:Y:S01]  /*5c40*/  LDL R127, [R1+0x348] ;  /* 0x00034800017f7983 */ /* 0x000e220000100800 */
[----:B------:R-:W-:-:S02]  /*5c50*/  ISETP.GT.AND P3, PT, R175, 0xa, PT ;  /* 0x0000000aaf00780c */ /* 0x000fc40003f64270 */
[----:B------:R-:W-:Y:S01]  /*5c60*/  PRMT R13, RZ, 0x7610, R13 ;  /* 0x00007610ff0d7816 */ /* 0x000fe2000000000d */
[----:B------:R-:W2:Y:S04]  /*5c70*/  LDL R141, [R1+0x334] ;  /* 0x00033400018d7983 */ /* 0x000ea80000100800 */
[----:B------:R-:W3:Y:S04]  /*5c80*/  LDL R140, [R1+0x338] ;  /* 0x00033800018c7983 */ /* 0x000ee80000100800 */
[----:B------:R-:W2:Y:S04]  /*5c90*/  LDL R138, [R1+0x32c] ;  /* 0x00032c00018a7983 */ /* 0x000ea80000100800 */
[----:B------:R-:W2:Y:S01]  /*5ca0*/  LDL R137, [R1+0x330] ;  /* 0x0003300001897983 */ /* 0x000ea20000100800 */
[----:B0-----:R-:W-:-:S04]  /*5cb0*/  @P3 LOP3.LUT R127, R127, R126, RZ, 0x3c, !PT ;  /* 0x0000007e7f7f3212 */ /* 0x001fc800078e3cff */
[----:B------:R-:W-:-:S04]  /*5cc0*/  @P3 LOP3.LUT R126, R127, R126, RZ, 0x3c, !PT ;  /* 0x0000007e7f7e3212 */ /* 0x000fc800078e3cff */
[----:B------:R-:W-:-:S05]  /*5cd0*/  @P3 LOP3.LUT R127, R127, R126, RZ, 0x3c, !PT ;  /* 0x0000007e7f7f3212 */ /* 0x000fca00078e3cff */
[----:B------:R-:W4:Y:S01]  /*5ce0*/  @P3 LDG.E.U16 R13, desc[UR6][R126.64] ;  /* 0x000000067e0d3981 */ /* 0x000f22000c1e1500 */
[C---:B------:R-:W-:Y:S02]  /*5cf0*/  ISETP.GT.AND P4, PT, R175.reuse, 0xb, PT ;  /* 0x0000000baf00780c */ /* 0x040fe40003f84270 */
[----:B------:R-:W-:Y:S01]  /*5d00*/  PRMT R136, RZ, 0x7610, R136 ;  /* 0x00007610ff887816 */ /* 0x000fe20000000088 */
[----:B----4-:R0:W-:Y:S04]  /*5d10*/  STL [R1+0x1c], R13 ;  /* 0x00001c0d01007387 */ /* 0x0101e80000100800 */
[----:B0-----:R-:W4:Y:S04]  /*5d20*/  LDL.LU R13, [R1+0x430] ;  /* 0x00043000010d7983 */ /* 0x001f280000300800 */
[----:B------:R-:W3:Y:S02]  /*5d30*/  LDL R127, [R1+0x33c] ;  /* 0x00033c00017f7983 */ /* 0x000ee40000100800 */
[----:B------:R-:W-:Y:S01]  /*5d40*/  @P4 IMAD.MOV.U32 R126, RZ, RZ, R139 ;  /* 0x000000ffff7e4224 */ /* 0x000fe200078e008b */
[----:B------:R-:W-:-:S02]  /*5d50*/  ISETP.GT.AND P1, PT, R175, 0xc, PT ;  /* 0x0000000caf00780c */ /* 0x000fc40003f24270 */
[----:B------:R-:W-:Y:S01]  /*5d60*/  ISETP.GT.AND P0, PT, R175, 0xd, PT ;  /* 0x0000000daf00780c */ /* 0x000fe20003f04270 */
[----:B------:R-:W4:Y:S01]  /*5d70*/  LDL R139, [R1+0x324] ;  /* 0x00032400018b7983 */ /* 0x000f220000100800 */
[----:B------:R-:W-:-:S03]  /*5d80*/  PRMT R143, RZ, 0x7610, R143 ;  /* 0x00007610ff8f7816 */ /* 0x000fc6000000008f */
[----:B---3--:R0:W3:Y:S01]  /*5d90*/  @P4 LDG.E.U16 R136, desc[UR6][R126.64] ;  /* 0x000000067e884981 */ /* 0x0080e2000c1e1500 */
[----:B------:R-:W-:-:S05]  /*5da0*/  PRMT R99, RZ, 0x7610, R99 ;  /* 0x00007610ff637816 */ /* 0x000fca0000000063 */
[----:B0-----:R-:W-:Y:S02]  /*5db0*/  @P1 IMAD.MOV.U32 R126, RZ, RZ, R140 ;  /* 0x000000ffff7e1224 */ /* 0x001fe400078e008c */
[----:B--2---:R-:W-:-:S05]  /*5dc0*/  @P1 IMAD.MOV.U32 R127, RZ, RZ, R141 ;  /* 0x000000ffff7f1224 */ /* 0x004fca00078e008d */
[----:B------:R0:W2:Y:S02]  /*5dd0*/  @P1 LDG.E.U16 R143, desc[UR6][R126.64] ;  /* 0x000000067e8f1981 */ /* 0x0000a4000c1e1500 */
[----:B0-----:R-:W-:Y:S02]  /*5de0*/  @P0 IMAD.MOV.U32 R126, RZ, RZ, R137 ;  /* 0x000000ffff7e0224 */ /* 0x001fe400078e0089 */
[----:B------:R-:W-:-:S05]  /*5df0*/  @P0 IMAD.MOV.U32 R127, RZ, RZ, R138 ;  /* 0x000000ffff7f0224 */ /* 0x000fca00078e008a */
[----:B------:R4:W2:Y:S04]  /*5e00*/  @P0 LDG.E.U16 R99, desc[UR6][R126.64] ;  /* 0x000000067e630981 */ /* 0x0008a8000c1e1500 */
[----:B---3--:R0:W-:Y:S04]  /*5e10*/  STL [R1+0x18], R136 ;  /* 0x0000188801007387 */ /* 0x0081e80000100800 */
[----:B------:R-:W3:Y:S04]  /*5e20*/  LDL R141, [R1+0x31c] ;  /* 0x00031c00018d7983 */ /* 0x000ee80000100800 */
[----:B------:R-:W3:Y:S04]  /*5e30*/  LDL R140, [R1+0x320] ;  /* 0x00032000018c7983 */ /* 0x000ee80000100800 */
[----:B0-----:R-:W3:Y:S01]  /*5e40*/  LDL R136, [R1+0x328] ;  /* 0x0003280001887983 */ /* 0x001ee20000100800 */
[----:B------:R-:W-:-:S02]  /*5e50*/  ISETP.GT.AND P2, PT, R175, 0xe, PT ;  /* 0x0000000eaf00780c */ /* 0x000fc40003f44270 */
[----:B------:R-:W-:Y:S01]  /*5e60*/  ISETP.GT.AND P3, PT, R175, 0xf, PT ;  /* 0x0000000faf00780c */ /* 0x000fe20003f64270 */
[----:B------:R-:W3:Y:S01]  /*5e70*/  LDL R138, [R1+0x314] ;  /* 0x00031400018a7983 */ /* 0x000ee20000100800 */
[----:B------:R-:W-:-:S03]  /*5e80*/  PRMT R125, RZ, 0x7610, R125 ;  /* 0x00007610ff7d7816 */ /* 0x000fc6000000007d */
[----:B------:R-:W3:Y:S01]  /*5e90*/  LDL R137, [R1+0x318] ;  /* 0x0003180001897983 */ /* 0x000ee20000100800 */
[----:B------:R-:W-:-:S05]  /*5ea0*/  PRMT R101, RZ, 0x7610, R101 ;  /* 0x00007610ff657816 */ /* 0x000fca0000000065 */
[----:B----4-:R-:W-:Y:S01]  /*5eb0*/  @P2 IMAD.MOV.U32 R127, RZ, RZ, R139 ;  /* 0x000000ffff7f2224 */ /* 0x010fe200078e008b */
[----:B--2---:R-:W-:Y:S04]  /*5ec0*/  STL [R1+0x420], R99 ;  /* 0x0004206301007387 */ /* 0x004fe80000100800 */
[----:B------:R-:W2:Y:S01]  /*5ed0*/  LDL R139, [R1+0x30c] ;  /* 0x00030c00018b7983 */ /* 0x000ea20000100800 */
[----:B---3--:R-:W-:-:S03]  /*5ee0*/  @P2 IMAD.MOV.U32 R126, RZ, RZ, R136 ;  /* 0x000000ffff7e2224 */ /* 0x008fc600078e0088 */
[----:B------:R-:W3:Y:S04]  /*5ef0*/  LDL R136, [R1+0x310] ;  /* 0x0003100001887983 */ /* 0x000ee80000100800 */
[----:B------:R0:W4:Y:S02]  /*5f00*/  @P2 LDG.E.U16 R125, desc[UR6][R126.64] ;  /* 0x000000067e7d2981 */ /* 0x000124000c1e1500 */
[----:B0-----:R-:W-:Y:S02]  /*5f10*/  @P3 IMAD.MOV.U32 R126, RZ, RZ, R140 ;  /* 0x000000ffff7e3224 */ /* 0x001fe400078e008c */
[----:B------:R-:W-:-:S05]  /*5f20*/  @P3 IMAD.MOV.U32 R127, RZ, RZ, R141 ;  /* 0x000000ffff7f3224 */ /* 0x000fca00078e008d */
[----:B------:R0:W4:Y:S01]  /*5f30*/  @P3 LDG.E.U16 R101, desc[UR6][R126.64] ;  /* 0x000000067e653981 */ /* 0x000122000c1e1500 */
[C---:B------:R-:W-:Y:S02]  /*5f40*/  ISETP.GT.AND P4, PT, R175.reuse, 0x10, PT ;  /* 0x00000010af00780c */ /* 0x040fe40003f84270 */
[----:B------:R-:W-:Y:S02]  /*5f50*/  ISETP.GT.AND P1, PT, R175, 0x11, PT ;  /* 0x00000011af00780c */ /* 0x000fe40003f24270 */
[----:B------:R-:W-:Y:S02]  /*5f60*/  PRMT R161, RZ, 0x7610, R161 ;  /* 0x00007610ffa17816 */ /* 0x000fe400000000a1 */
[----:B------:R-:W-:-:S07]  /*5f70*/  PRMT R146, RZ, 0x7610, R146 ;  /* 0x00007610ff927816 */ /* 0x000fce0000000092 */
[----:B0-----:R-:W-:Y:S02]  /*5f80*/  @P4 IMAD.MOV.U32 R126, RZ, RZ, R137 ;  /* 0x000000ffff7e4224 */ /* 0x001fe400078e0089 */
[----:B------:R-:W-:-:S05]  /*5f90*/  @P4 IMAD.MOV.U32 R127, RZ, RZ, R138 ;  /* 0x000000ffff7f4224 */ /* 0x000fca00078e008a */
[----:B------:R2:W4:Y:S02]  /*5fa0*/  @P4 LDG.E.U16 R161, desc[UR6][R126.64] ;  /* 0x000000067ea14981 */ /* 0x000524000c1e1500 */
[----:B--2---:R-:W-:Y:S02]  /*5fb0*/  @P1 IMAD.MOV.U32 R127, RZ, RZ, R139 ;  /* 0x000000ffff7f1224 */ /* 0x004fe400078e008b */
[----:B---3--:R-:W-:Y:S01]  /*5fc0*/  @P1 IMAD.MOV.U32 R126, RZ, RZ, R136 ;  /* 0x000000ffff7e1224 */ /* 0x008fe200078e0088 */
[----:B----4-:R-:W-:Y:S04]  /*5fd0*/  STL [R1+0x424], R125 ;  /* 0x0004247d01007387 */ /* 0x010fe80000100800 */
[----:B------:R0:W-:Y:S04]  /*5fe0*/  STL [R1+0x14], R143 ;  /* 0x0000148f01007387 */ /* 0x0001e80000100800 */
[----:B------:R1:W2:Y:S04]  /*5ff0*/  @P1 LDG.E.U16 R146, desc[UR6][R126.64] ;  /* 0x000000067e921981 */ /* 0x0002a8000c1e1500 */
[----:B0-----:R-:W1:Y:S04]  /*6000*/  LDL R143, [R1+0x308] ;  /* 0x00030800018f7983 */ /* 0x001e680000100800 */
[----:B------:R-:W-:Y:S04]  /*6010*/  STL [R1+0x428], R101 ;  /* 0x0004286501007387 */ /* 0x000fe80000100800 */
[----:B------:R-:W3:Y:S04]  /*6020*/  LDL R127, [R1+0x304] ;  /* 0x00030400017f7983 */ /* 0x000ee80000100800 */
[----:B------:R-:W4:Y:S04]  /*6030*/  LDL R138, [R1+0x2fc] ;  /* 0x0002fc00018a7983 */ /* 0x000f280000100800 */
[----:B------:R-:W2:Y:S01]  /*6040*/  LDL R137, [R1+0x300] ;  /* 0x0003000001897983 */ /* 0x000ea20000100800 */
[----:B------:R-:W-:-:S02]  /*6050*/  ISETP.GT.AND P0, PT, R175, 0x12, PT ;  /* 0x00000012af00780c */ /* 0x000fc40003f04270 */
[C---:B------:R-:W-:Y:S01]  /*6060*/  ISETP.GT.AND P2, PT, R175.reuse, 0x13, PT ;  /* 0x00000013af00780c */ /* 0x040fe20003f44270 */
[----:B------:R-:W4:Y:S01]  /*6070*/  LDL R141, [R1+0x2f4] ;  /* 0x0002f400018d7983 */ /* 0x000f220000100800 */
[----:B------:R-:W-:Y:S02]  /*6080*/  PRMT R142, RZ, 0x7610, R142 ;  /* 0x00007610ff8e7816 */ /* 0x000fe4000000008e */
[----:B------:R-:W-:Y:S01]  /*6090*/  PRMT R125, RZ, 0x7610, R125 ;  /* 0x00007610ff7d7816 */ /* 0x000fe2000000007d */
[----:B------:R-:W4:Y:S04]  /*60a0*/  LDL R140, [R1+0x2f8] ;  /* 0x0002f800018c7983 */ /* 0x000f280000100800 */
[----:B------:R-:W4:Y:S01]  /*60b0*/  LDL R136, [R1+0x2f0] ;  /* 0x0002f00001887983 */ /* 0x000f220000100800 */
[----:B------:R-:W-:-:S03]  /*60c0*/  ISETP.GT.AND P3, PT, R175, 0x14, PT ;  /* 0x00000014af00780c */ /* 0x000fc60003f64270 */
[----:B------:R-:W4:Y:S01]  /*60d0*/  LDL R139, [R1+0x2ec] ;  /* 0x0002ec00018b7983 */ /* 0x000f220000100800 */
[----:B-1----:R-:W-:-:S05]  /*60e0*/  @P0 IMAD.MOV.U32 R126, RZ, RZ, R143 ;  /* 0x000000ffff7e0224 */ /* 0x002fca00078e008f */
[----:B---3--:R2:W3:Y:S02]  /*60f0*/  @P0 LDG.E.U16 R142, desc[UR6][R126.64] ;  /* 0x000000067e8e0981 */ /* 0x0084e4000c1e1500 */
[----:B--2---:R-:W-:Y:S02]  /*6100*/  @P2 IMAD.MOV.U32 R126, RZ, RZ, R137 ;  /* 0x000000ffff7e2224 */ /* 0x004fe400078e0089 */
[----:B----4-:R-:W-:Y:S01]  /*6110*/  @P2 IMAD.MOV.U32 R127, RZ, RZ, R138 ;  /* 0x000000ffff7f2224 */ /* 0x010fe200078e008a */
[----:B------:R-:W-:Y:S01]  /*6120*/  ISETP.GT.AND P4, PT, R175, 0x15, PT ;  /* 0x00000015af00780c */ /* 0x000fe20003f84270 */
[----:B------:R-:W2:Y:S04]  /*6130*/  LDL R138, [R1+0x2e4] ;  /* 0x0002e400018a7983 */ /* 0x000ea80000100800 */
[----:B------:R0:W4:Y:S04]  /*6140*/  @P2 LDG.E.U16 R125, desc[UR6][R126.64] ;  /* 0x000000067e7d2981 */ /* 0x000128000c1e1500 */
[----:B------:R-:W2:Y:S01]  /*6150*/  LDL R137, [R1+0x2e8] ;  /* 0x0002e80001897983 */ /* 0x000ea20000100800 */
[----:B------:R-:W-:Y:S01]  /*6160*/  PRMT R99, RZ, 0x7610, R99 ;  /* 0x00007610ff637816 */ /* 0x000fe20000000063 */
[----:B0-----:R-:W-:-:S02]  /*6170*/  @P3 IMAD.MOV.U32 R126, RZ, RZ, R140 ;  /* 0x000000ffff7e3224 */ /* 0x001fc400078e008c */
[----:B------:R-:W-:-:S05]  /*6180*/  @P3 IMAD.MOV.U32 R127, RZ, RZ, R141 ;  /* 0x000000ffff7f3224 */ /* 0x000fca00078e008d */
[----:B------:R0:W2:Y:S02]  /*6190*/  @P3 LDG.E.U16 R99, desc[UR6][R126.64] ;  /* 0x000000067e633981 */ /* 0x0000a4000c1e1500 */
[----:B0-----:R-:W-:Y:S02]  /*61a0*/  @P4 IMAD.MOV.U32 R126, RZ, RZ, R136 ;  /* 0x000000ffff7e4224 */ /* 0x001fe400078e0088 */
[----:B----4-:R-:W-:Y:S04]  /*61b0*/  STL [R1+0x42c], R125 ;  /* 0x00042c7d01007387 */ /* 0x010fe80000100800 */
[----:B---3--:R0:W-:Y:S04]  /*61c0*/  STL [R1+0x8], R142 ;  /* 0x0000088e01007387 */ /* 0x0081e80000100800 */
[----:B------:R-:W3:Y:S04]  /*61d0*/  LDL R141, [R1+0x2e0] ;  /* 0x0002e000018d7983 */ /* 0x000ee80000100800 */
[----:B------:R-:W4:Y:S04]  /*61e0*/  LDL R136, [R1+0x2d4] ;  /* 0x0002d40001887983 */ /* 0x000f280000100800 */
[----:B0-----:R-:W4:Y:S04]  /*61f0*/  LDL R142, [R1+0x2dc] ;  /* 0x0002dc00018e7983 */ /* 0x001f280000100800 */
[----:B------:R-:W4:Y:S01]  /*6200*/  LDL R125, [R1+0x2d8] ;  /* 0x0002d800017d7983 */ /* 0x000f220000100800 */
[C---:B------:R-:W-:Y:S01]  /*6210*/  ISETP.GT.AND P1, PT, R175.reuse, 0x16, PT ;  /* 0x00000016af00780c */ /* 0x040fe20003f24270 */
[----:B------:R-:W-:Y:S01]  /*6220*/  @P4 IMAD.MOV.U32 R127, RZ, RZ, R139 ;  /* 0x000000ffff7f4224 */ /* 0x000fe200078e008b */
[----:B------:R-:W-:Y:S01]  /*6230*/  PRMT R100, RZ, 0x7610, R100 ;  /* 0x00007610ff647816 */ /* 0x000fe20000000064 */
[----:B------:R-:W4:Y:S01]  /*6240*/  LDL R140, [R1+0x2cc] ;  /* 0x0002cc00018c7983 */ /* 0x000f220000100800 */
[----:B------:R-:W-:-:S03]  /*6250*/  ISETP.GT.AND P0, PT, R175, 0x17, PT ;  /* 0x00000017af00780c */ /* 0x000fc60003f04270 */
[----:B------:R-:W4:Y:S01]  /*6260*/  LDL R139, [R1+0x2d0] ;  /* 0x0002d000018b7983 */ /* 0x000f220000100800 */
[----:B------:R-:W-:Y:S02]  /*6270*/  PRMT R119, RZ, 0x7610, R119 ;  /* 0x00007610ff777816 */ /* 0x000fe40000000077 */
[C---:B------:R-:W-:Y:S01]  /*6280*/  ISETP.GT.AND P2, PT, R175.reuse, 0x18, PT ;  /* 0x00000018af00780c */ /* 0x040fe20003f44270 */
[----:B------:R2:W4:Y:S01]  /*6290*/  @P4 LDG.E.U16 R100, desc[UR6][R126.64] ;  /* 0x000000067e644981 */ /* 0x000522000c1e1500 */
[----:B------:R-:W-:Y:S02]  /*62a0*/  PRMT R3, RZ, 0x7610, R3 ;  /* 0x00007610ff037816 */ /* 0x000fe40000000003 */
[C---:B------:R-:W-:Y:S01]  /*62b0*/  ISETP.GT.AND P3, PT, R175.reuse, 0x19, PT ;  /* 0x00000019af00780c */ /* 0x040fe20003f64270 */
[----:B------:R-:W4:Y:S01]  /*62c0*/  LDL R143, [R1+0x84] ;  /* 0x00008400018f7983 */ /* 0x000f220000100800 */
[----:B--2---:R-:W-:Y:S02]  /*62d0*/  @P1 IMAD.MOV.U32 R126, RZ, RZ, R137 ;  /* 0x000000ffff7e1224 */ /* 0x004fe400078e0089 */
[----:B------:R-:W-:Y:S01]  /*62e0*/  @P1 IMAD.MOV.U32 R127, RZ, RZ, R138 ;  /* 0x000000ffff7f1224 */ /* 0x000fe200078e008a */
[----:B------:R-:W2:Y:S04]  /*62f0*/  LDL R137, [R1+0x2c8] ;  /* 0x0002c80001897983 */ /* 0x000ea80000100800 */
[----:B------:R-:W2:Y:S04]  /*6300*/  LDL R138, [R1+0x2c4] ;  /* 0x0002c400018a7983 */ /* 0x000ea80000100800 */
[----:B------:R3:W2:Y:S02]  /*6310*/  @P1 LDG.E.U16 R119, desc[UR6][R126.64] ;  /* 0x000000067e771981 */ /* 0x0006a4000c1e1500 */
[----:B---3--:R-:W-:Y:S01]  /*6320*/  @P0 IMAD.MOV.U32 R126, RZ, RZ, R141 ;  /* 0x000000ffff7e0224 */ /* 0x008fe200078e008d */
[----:B------:R-:W-:Y:S01]  /*6330*/  ISETP.GT.AND P4, PT, R175, 0x1a, PT ;  /* 0x0000001aaf00780c */ /* 0x000fe20003f84270 */
[----:B------:R-:W3:Y:S01]  /*6340*/  LDL R141, [R1+0x2b8] ;  /* 0x0002b800018d7983 */ /* 0x000ee20000100800 */
[----:B----4-:R-:W-:Y:S01]  /*6350*/  @P0 IMAD.MOV.U32 R127, RZ, RZ, R142 ;  /* 0x000000ffff7f0224 */ /* 0x010fe200078e008e */
[----:B------:R-:W-:-:S02]  /*6360*/  PRMT R158, RZ, 0x7610, R158 ;  /* 0x00007610ff9e7816 */ /* 0x000fc4000000009e */
[----:B------:R-:W4:Y:S04]  /*6370*/  LDL R142, [R1+0x2b4] ;  /* 0x0002b400018e7983 */ /* 0x000f280000100800 */
[----:B------:R0:W4:Y:S02]  /*6380*/  @P0 LDG.E.U16 R3, desc[UR6][R126.64] ;  /* 0x000000067e030981 */ /* 0x000124000c1e1500 */
[----:B0-----:R-:W-:Y:S02]  /*6390*/  @P2 IMAD.MOV.U32 R127, RZ, RZ, R136 ;  /* 0x000000ffff7f2224 */ /* 0x001fe400078e0088 */
[----:B------:R-:W-:Y:S01]  /*63a0*/  @P2 IMAD.MOV.U32 R126, RZ, RZ, R125 ;  /* 0x000000ffff7e2224 */ /* 0x000fe200078e007d */
[----:B------:R-:W3:Y:S04]  /*63b0*/  LDL R136, [R1+0x2bc] ;  /* 0x0002bc0001887983 */ /* 0x000ee80000100800 */
[----:B------:R-:W4:Y:S01]  /*63c0*/  LDL R125, [R1+0x2c0] ;  /* 0x0002c000017d7983 */ /* 0x000f220000100800 */
[----:B------:R-:W-:-:S03]  /*63d0*/  PRMT R244, RZ, 0x7610, R244 ;  /* 0x00007610fff47816 */ /* 0x000fc600000000f4 */
[----:B------:R0:W4:Y:S01]  /*63e0*/  @P2 LDG.E.U16 R158, desc[UR6][R126.64] ;  /* 0x000000067e9e2981 */ /* 0x000122000c1e1500 */
[----:B------:R-:W-:Y:S01]  /*63f0*/  ISETP.GT.AND P1, PT, R175, 0x1b, PT ;  /* 0x0000001baf00780c */ /* 0x000fe20003f24270 */
[----:B0-----:R-:W-:Y:S02]  /*6400*/  @P3 IMAD.MOV.U32 R126, RZ, RZ, R139 ;  /* 0x000000ffff7e3224 */ /* 0x001fe400078e008b */
[----:B------:R-:W-:Y:S01]  /*6410*/  @P3 IMAD.MOV.U32 R127, RZ, RZ, R140 ;  /* 0x000000ffff7f3224 */ /* 0x000fe200078e008c */
[----:B------:R-:W-:Y:S01]  /*6420*/  PRMT R101, RZ, 0x7610, R101 ;  /* 0x00007610ff657816 */ /* 0x000fe20000000065 */
[----:B------:R-:W4:Y:S04]  /*6430*/  LDL R140, [R1+0x2a4] ;  /* 0x0002a400018c7983 */ /* 0x000f280000100800 */
[----:B------:R2:W4:Y:S04]  /*6440*/  @P3 LDG.E.U16 R244, desc[UR6][R126.64] ;  /* 0x000000067ef43981 */ /* 0x000528000c1e1500 */
[----:B------:R-:W4:Y:S01]  /*6450*/  LDL R139, [R1+0x2a8] ;  /* 0x0002a800018b7983 */ /* 0x000f220000100800 */
[----:B--2---:R-:W-:-:S02]  /*6460*/  @P4 IMAD.MOV.U32 R126, RZ, RZ, R137 ;  /* 0x000000ffff7e4224 */ /* 0x004fc400078e0089 */
[----:B------:R-:W-:Y:S01]  /*6470*/  @P4 IMAD.MOV.U32 R127, RZ, RZ, R138 ;  /* 0x000000ffff7f4224 */ /* 0x000fe200078e008a */
[----:B------:R-:W2:Y:S04]  /*6480*/  LDL R137, [R1+0x2b0] ;  /* 0x0002b00001897983 */ /* 0x000ea80000100800 */
[----:B------:R-:W2:Y:S04]  /*6490*/  LDL R138, [R1+0x2ac] ;  /* 0x0002ac00018a7983 */ /* 0x000ea80000100800 */
[----:B------:R3:W2:Y:S02]  /*64a0*/  @P4 LDG.E.U16 R101, desc[UR6][R126.64] ;  /* 0x000000067e654981 */ /* 0x0006a4000c1e1500 */
[----:B---3--:R-:W-:-:S02]  /*64b0*/  @P1 IMAD.MOV.U32 R127, RZ, RZ, R136 ;  /* 0x000000ffff7f1224 */ /* 0x008fc400078e0088 */
[----:B------:R-:W3:Y:S01]  /*64c0*/  LDL R136, [R1+0x29c] ;  /* 0x00029c0001887983 */ /* 0x000ee20000100800 */
[----:B----4-:R-:W-:-:S03]  /*64d0*/  @P1 IMAD.MOV.U32 R126, RZ, RZ, R125 ;  /* 0x000000ffff7e1224 */ /* 0x010fc600078e007d */
[----:B------:R-:W4:Y:S01]  /*64e0*/  LDL R125, [R1+0x2a0] ;  /* 0x0002a000017d7983 */ /* 0x000f220000100800 */
[C---:B------:R-:W-:Y:S02]  /*64f0*/  ISETP.GT.AND P0, PT, R175.reuse, 0x1c, PT ;  /* 0x0000001caf00780c */ /* 0x040fe40003f04270 */
[----:B------:R-:W-:Y:S02]  /*6500*/  PRMT R252, RZ, 0x7610, R252 ;  /* 0x00007610fffc7816 */ /* 0x000fe400000000fc */
[C---:B------:R-:W-:Y:S02]  /*6510*/  ISETP.GT.AND P2, PT, R175.reuse, 0x1d, PT ;  /* 0x0000001daf00780c */ /* 0x040fe40003f44270 */
[----:B------:R-:W-:Y:S02]  /*6520*/  PRMT R251, RZ, 0x7610, R251 ;  /* 0x00007610fffb7816 */ /* 0x000fe400000000fb */
[C---:B------:R-:W-:Y:S01]  /*6530*/  ISETP.GT.AND P3, PT, R175.reuse, 0x1e, PT ;  /* 0x0000001eaf00780c */ /* 0x040fe20003f64270 */
[----:B------:R0:W4:Y:S01]  /*6540*/  @P1 LDG.E.U16 R252, desc[UR6][R126.64] ;  /* 0x000000067efc1981 */ /* 0x000122000c1e1500 */
[----:B------:R-:W-:-:S02]  /*6550*/  ISETP.GT.AND P4, PT, R175, 0x1f, PT ;  /* 0x0000001faf00780c */ /* 0x000fc40003f84270 */
[----:B------:R-:W-:Y:S01]  /*6560*/  PRMT R250, RZ, 0x7610, R250 ;  /* 0x00007610fffa7816 */ /* 0x000fe200000000fa */
        /* <DEDUP_REMOVED lines=11> */
[----:B0-----:R-:W-:-:S02]  /*6620*/  @P3 IMAD.MOV.U32 R126, RZ, RZ, R139 ;  /* 0x000000ffff7e3224 */ /* 0x001fc400078e008b */
[----:B------:R-:W-:Y:S01]  /*6630*/  @P3 IMAD.MOV.U32 R127, RZ, RZ, R140 ;  /* 0x000000ffff7f3224 */ /* 0x000fe200078e008c */
[C---:B------:R-:W-:Y:S01]  /*6640*/  ISETP.GT.AND P1, PT, R175.reuse, 0x20, PT ;  /* 0x00000020af00780c */ /* 0x040fe20003f24270 */
[----:B------:R-:W2:Y:S04]  /*6650*/  LDL R140, [R1+0x27c] ;  /* 0x00027c00018c7983 */ /* 0x000ea80000100800 */
[----:B------:R3:W2:Y:S01]  /*6660*/  @P3 LDG.E.U16 R249, desc[UR6][R126.64] ;  /* 0x000000067ef93981 */ /* 0x0006a2000c1e1500 */
[----:B------:R-:W-:Y:S02]  /*6670*/  PRMT R248, RZ, 0x7610, R248 ;  /* 0x00007610fff87816 */ /* 0x000fe400000000f8 */
[----:B------:R-:W-:Y:S01]  /*6680*/  ISETP.GT.AND P0, PT, R175, 0x21, PT ;  /* 0x00000021af00780c */ /* 0x000fe20003f04270 */
[----:B------:R-:W2:Y:S01]  /*6690*/  LDL R139, [R1+0x280] ;  /* 0x00028000018b7983 */ /* 0x000ea20000100800 */
[----:B---3--:R-:W-:-:S03]  /*66a0*/  @P4 IMAD.MOV.U32 R127, RZ, RZ, R136 ;  /* 0x000000ffff7f4224 */ /* 0x008fc600078e0088 */
[----:B------:R-:W3:Y:S01]  /*66b0*/  LDL R136, [R1+0x284] ;  /* 0x0002840001887983 */ /* 0x000ee20000100800 */
[----:B----4-:R-:W-:-:S03]  /*66c0*/  @P4 IMAD.MOV.U32 R126, RZ, RZ, R125 ;  /* 0x000000ffff7e4224 */ /* 0x010fc600078e007d */
[----:B------:R-:W4:Y:S01]  /*66d0*/  LDL R125, [R1+0x288] ;  /* 0x00028800017d7983 */ /* 0x000f220000100800 */
[----:B------:R-:W-:Y:S02]  /*66e0*/  PRMT R157, RZ, 0x7610, R157 ;  /* 0x00007610ff9d7816 */ /* 0x000fe4000000009d */
[----:B------:R-:W-:Y:S01]  /*66f0*/  ISETP.GT.AND P2, PT, R175, 0x22, PT ;  /* 0x00000022af00780c */ /* 0x000fe20003f44270 */
[----:B------:R2:W4:Y:S01]  /*6700*/  @P4 LDG.E.U16 R248, desc[UR6][R126.64] ;  /* 0x000000067ef84981 */ /* 0x000522000c1e1500 */
[----:B------:R-:W-:Y:S01]  /*6710*/  PRMT R242, RZ, 0x7610, R242 ;  /* 0x00007610fff27816 */ /* 0x000fe200000000f2 */
[----:B--2---:R-:W-:Y:S02]  /*6720*/  @P1 IMAD.MOV.U32 R126, RZ, RZ, R137 ;  /* 0x000000ffff7e1224 */ /* 0x004fe400078e0089 */
[----:B------:R-:W2:Y:S01]  /*6730*/  LDL R137, [R1+0x278] ;  /* 0x0002780001897983 */ /* 0x000ea20000100800 */
[----:B------:R-:W-:-:S03]  /*6740*/  @P1 IMAD.MOV.U32 R127, RZ, RZ, R138 ;  /* 0x000000ffff7f1224 */ /* 0x000fc600078e008a */
[----:B------:R-:W2:Y:S04]  /*6750*/  LDL R138, [R1+0x274] ;  /* 0x00027400018a7983 */ /* 0x000ea80000100800 */
[----:B------:R0:W2:Y:S02]  /*6760*/  @P1 LDG.E.U16 R157, desc[UR6][R126.64] ;  /* 0x000000067e9d1981 */ /* 0x0000a4000c1e1500 */
[----:B0-----:R-:W-:Y:S02]  /*6770*/  @P0 IMAD.MOV.U32 R126, RZ, RZ, R141 ;  /* 0x000000ffff7e0224 */ /* 0x001fe400078e008d */
[----:B------:R-:W-:Y:S01]  /*6780*/  @P0 IMAD.MOV.U32 R127, RZ, RZ, R142 ;  /* 0x000000ffff7f0224 */ /* 0x000fe200078e008e */
[C---:B------:R-:W-:Y:S01]  /*6790*/  ISETP.GT.AND P3, PT, R175.reuse, 0x23, PT ;  /* 0x00000023af00780c */ /* 0x040fe20003f64270 */
[----:B------:R-:W2:Y:S04]  /*67a0*/  LDL R142, [R1+0x264] ;  /* 0x00026400018e7983 */ /* 0x000ea80000100800 */
[----:B------:R3:W2:Y:S01]  /*67b0*/  @P0 LDG.E.U16 R242, desc[UR6][R126.64] ;  /* 0x000000067ef20981 */ /* 0x0006a2000c1e1500 */
[----:B------:R-:W-:-:S02]  /*67c0*/  ISETP.GT.AND P4, PT, R175, 0x24, PT ;  /* 0x00000024af00780c */ /* 0x000fc40003f84270 */
[----:B------:R-:W-:Y:S01]  /*67d0*/  PRMT R246, RZ, 0x7610, R246 ;  /* 0x00007610fff67816 */ /* 0x000fe200000000f6 */
[----:B------:R-:W2:Y:S01]  /*67e0*/  LDL R141, [R1+0x268] ;  /* 0x00026800018d7983 */ /* 0x000ea20000100800 */
[----:B---3--:R-:W-:-:S03]  /*67f0*/  @P2 IMAD.MOV.U32 R127, RZ, RZ, R136 ;  /* 0x000000ffff7f2224 */ /* 0x008fc600078e0088 */
[----:B------:R-:W3:Y:S01]  /*6800*/  LDL R136, [R1+0x26c] ;  /* 0x00026c0001887983 */ /* 0x000ee20000100800 */
[----:B----4-:R-:W-:-:S03]  /*6810*/  @P2 IMAD.MOV.U32 R126, RZ, RZ, R125 ;  /* 0x000000ffff7e2224 */ /* 0x010fc600078e007d */
        /* <DEDUP_REMOVED lines=10> */
[----:B--2---:R-:W-:-:S03]  /*68c0*/  @P4 IMAD.MOV.U32 R126, RZ, RZ, R137 ;  /* 0x000000ffff7e4224 */ /* 0x004fc600078e0089 */
[----:B------:R-:W2:Y:S01]  /*68d0*/  LDL R137, [R1+0x260] ;  /* 0x0002600001897983 */ /* 0x000ea20000100800 */
[----:B------:R-:W-:-:S03]  /*68e0*/  @P4 IMAD.MOV.U32 R127, RZ, RZ, R138 ;  /* 0x000000ffff7f4224 */ /* 0x000fc600078e008a */
[----:B------:R-:W2:Y:S04]  /*68f0*/  LDL R138, [R1+0x25c] ;  /* 0x00025c00018a7983 */ /* 0x000ea80000100800 */
[----:B------:R3:W2:Y:S02]  /*6900*/  @P4 LDG.E.U16 R243, desc[UR6][R126.64] ;  /* 0x000000067ef34981 */ /* 0x0006a4000c1e1500 */
[----:B---3--:R-:W-:Y:S02]  /*6910*/  @P1 IMAD.MOV.U32 R127, RZ, RZ, R136 ;  /* 0x000000ffff7f1224 */ /* 0x008fe400078e0088 */
        /* <DEDUP_REMOVED lines=22> */
[----:B0-----:R-:W-:Y:S02]  /*6a80*/  @P3 IMAD.MOV.U32 R126, RZ, RZ, R139 ;  /* 0x000000ffff7e3224 */ /* 0x001fe400078e008b */
[----:B------:R-:W-:Y:S01]  /*6a90*/  @P3 IMAD.MOV.U32 R127, RZ, RZ, R140 ;  /* 0x000000ffff7f3224 */ /* 0x000fe200078e008c */
[----:B------:R-:W-:Y:S01]  /*6aa0*/  ISETP.GT.AND P1, PT, R175, 0x2a, PT ;  /* 0x0000002aaf00780c */ /* 0x000fe20003f24270 */
[----:B------:R-:W2:Y:S04]  /*6ab0*/  LDL R140, [R1+0x22c] ;  /* 0x00022c00018c7983 */ /* 0x000ea80000100800 */
[----:B------:R3:W2:Y:S01]  /*6ac0*/  @P3 LDG.E.U16 R156, desc[UR6][R126.64] ;  /* 0x000000067e9c3981 */ /* 0x0006a2000c1e1500 */
[----:B------:R-:W-:-:S02]  /*6ad0*/  PRMT R237, RZ, 0x7610, R237 ;  /* 0x00007610ffed7816 */ /* 0x000fc400000000ed */
        /* <DEDUP_REMOVED lines=241> */
[----:B0-----:R-:W-:Y:S02]  /*79f0*/  @P3 IMAD.MOV.U32 R126, RZ, RZ, R139 ;  /* 0x000000ffff7e3224 */ /* 0x001fe400078e008b */
[----:B------:R-:W-:Y:S01]  /*7a00*/  @P3 IMAD.MOV.U32 R127, RZ, RZ, R140 ;  /* 0x000000ffff7f3224 */ /* 0x000fe200078e008c */
[----:B------:R-:W4:Y:S04]  /*7a10*/  LDL R139, [R1+0x120] ;  /* 0x00012000018b7983 */ /* 0x000f280000100800 */
[----:B------:R-:W4:Y:S04]  /*7a20*/  LDL R140, [R1+0x11c] ;  /* 0x00011c00018c7983 */ /* 0x000f280000100800 */
[----:B------:R2:W4:Y:S02]  /*7a30*/  @P3 LDG.E.U16 R201, desc[UR6][R126.64] ;  /* 0x000000067ec93981 */ /* 0x000524000c1e1500 */
[----:B--2---:R-:W-:-:S02]  /*7a40*/  @P4 IMAD.MOV.U32 R126, RZ, RZ, R137 ;  /* 0x000000ffff7e4224 */ /* 0x004fc400078e0089 */
        /* <DEDUP_REMOVED lines=22> */
[----:B0-----:R-:W-:-:S02]  /*7bb0*/  @P2 IMAD.MOV.U32 R126, RZ, RZ, R139 ;  /* 0x000000ffff7e2224 */ /* 0x001fc400078e008b */
[----:B------:R-:W-:Y:S01]  /*7bc0*/  @P2 IMAD.MOV.U32 R127, RZ, RZ, R140 ;  /* 0x000000ffff7f2224 */ /* 0x000fe200078e008c */
[----:B------:R-:W4:Y:S04]  /*7bd0*/  LDL R139, [R1+0x108] ;  /* 0x00010800018b7983 */ /* 0x000f280000100800 */
[----:B------:R-:W4:Y:S04]  /*7be0*/  LDL R140, [R1+0x104] ;  /* 0x00010400018c7983 */ /* 0x000f280000100800 */
[----:B------:R2:W4:Y:S02]  /*7bf0*/  @P2 LDG.E.U16 R191, desc[UR6][R126.64] ;  /* 0x000000067ebf2981 */ /* 0x000524000c1e1500 */
[----:B--2---:R-:W-:-:S02]  /*7c00*/  @P3 IMAD.MOV.U32 R126, RZ, RZ, R137 ;  /* 0x000000ffff7e3224 */ /* 0x004fc400078e0089 */
        /* <DEDUP_REMOVED lines=12> */
[C---:B------:R-:W-:Y:S01]  /*7cd0*/  ISETP.GT.AND P2, PT, R175.reuse, 0x54, PT ;  /* 0x00000054af00780c */ /* 0x040fe20003f44270 */
[----:B------:R0:W2:Y:S01]  /*7ce0*/  @P4 LDG.E.U16 R189, desc[UR6][R126.64] ;  /* 0x000000067ebd4981 */ /* 0x0000a2000c1e1500 */
[----:B------:R-:W-:Y:S02]  /*7cf0*/  PRMT R186, RZ, 0x7610, R186 ;  /* 0x00007610ffba7816 */ /* 0x000fe400000000ba */
[----:B------:R-:W-:Y:S02]  /*7d00*/  ISETP.GT.AND P3, PT, R175, 0x55, PT ;  /* 0x00000055af00780c */ /* 0x000fe40003f64270 */
[----:B------:R-:W-:Y:S01]  /*7d10*/  PRMT R183, RZ, 0x7610, R183 ;  /* 0x00007610ffb77816 */ /* 0x000fe200000000b7 */
[----:B0-----:R-:W-:-:S02]  /*7d20*/  @P1 IMAD.MOV.U32 R126, RZ, RZ, R139 ;  /* 0x000000ffff7e1224 */ /* 0x001fc400078e008b */
        /* <DEDUP_REMOVED lines=15> */
[----:B------:R-:W4:Y:S04]  /*7e20*/  LDL R125, [R1+0xe0] ;  /* 0x0000e000017d7983 */ /* 0x000f280000100800 */
[----:B------:R2:W4:Y:S02]  /*7e30*/  @P2 LDG.E.U16 R183, desc[UR6][R126.64] ;  /* 0x000000067eb72981 */ /* 0x000524000c1e1500 */
[----:B--2---:R-:W-:Y:S02]  /*7e40*/  @P3 IMAD.MOV.U32 R127, RZ, RZ, R138 ;  /* 0x000000ffff7f3224 */ /* 0x004fe400078e008a */
[----:B------:R-:W2:Y:S01]  /*7e50*/  LDL R138, [R1+0xd4] ;  /* 0x0000d400018a7983 */ /* 0x000ea20000100800 */
[----:B------:R-:W-:-:S03]  /*7e60*/  @P3 IMAD.MOV.U32 R126, RZ, RZ, R137 ;  /* 0x000000ffff7e3224 */ /* 0x000fc600078e0089 */
[----:B------:R-:W2:Y:S01]  /*7e70*/  LDL R137, [R1+0xd8] ;  /* 0x0000d80001897983 */ /* 0x000ea20000100800 */
[----:B------:R-:W-:-:S03]  /*7e80*/  PRMT R179, RZ, 0x7610, R179 ;  /* 0x00007610ffb37816 */ /* 0x000fc600000000b3 */
[----:B------:R0:W2:Y:S01]  /*7e90*/  @P3 LDG.E.U16 R181, desc[UR6][R126.64] ;  /* 0x000000067eb53981 */ /* 0x0000a2000c1e1500 */
[----:B------:R-:W-:Y:S01]  /*7ea0*/  ISETP.GT.AND P0, PT, R175, 0x58, PT ;  /* 0x00000058af00780c */ /* 0x000fe20003f04270 */
[----:B0-----:R-:W-:Y:S02]  /*7eb0*/  @P4 IMAD.MOV.U32 R126, RZ, RZ, R139 ;  /* 0x000000ffff7e4224 */ /* 0x001fe400078e008b */
[----:B------:R-:W2:Y:S01]  /*7ec0*/  LDL R139, [R1+0xc8] ;  /* 0x0000c800018b7983 */ /* 0x000ea20000100800 */
[----:B------:R-:W-:-:S03]  /*7ed0*/  @P4 IMAD.MOV.U32 R127, RZ, RZ, R140 ;  /* 0x000000ffff7f4224 */ /* 0x000fc600078e008c */
[----:B------:R-:W2:Y:S04]  /*7ee0*/  LDL R140, [R1+0xc4] ;  /* 0x0000c400018c7983 */ /* 0x000ea80000100800 */
[----:B------:R3:W2:Y:S01]  /*7ef0*/  @P4 LDG.E.U16 R179, desc[UR6][R126.64] ;  /* 0x000000067eb34981 */ /* 0x0006a2000c1e1500 */
[----:B------:R-:W-:Y:S01]  /*7f00*/  PRMT R177, RZ, 0x7610, R177 ;  /* 0x00007610ffb17816 */ /* 0x000fe200000000b1 */
[----:B---3--:R-:W-:Y:S02]  /*7f10*/  @P1 IMAD.MOV.U32 R127, RZ, RZ, R136 ;  /* 0x000000ffff7f1224 */ /* 0x008fe400078e0088 */
[----:B------:R-:W3:Y:S01]  /*7f20*/  LDL R136, [R1+0xbc] ;  /* 0x0000bc0001887983 */ /* 0x000ee20000100800 */
[----:B----4-:R-:W-:-:S03]  /*7f30*/  @P1 IMAD.MOV.U32 R126, RZ, RZ, R125 ;  /* 0x000000ffff7e1224 */ /* 0x010fc600078e007d */
[----:B------:R-:W4:Y:S04]  /*7f40*/  LDL R125, [R1+0xc0] ;  /* 0x0000c000017d7983 */ /* 0x000f280000100800 */
[----:B------:R2:W4:Y:S02]  /*7f50*/  @P1 LDG.E.U16 R177, desc[UR6][R126.64] ;  /* 0x000000067eb11981 */ /* 0x000524000c1e1500 */
[----:B--2---:R-:W-:Y:S02]  /*7f60*/  @P0 IMAD.MOV.U32 R127, RZ, RZ, R138 ;  /* 0x000000ffff7f0224 */ /* 0x004fe400078e008a */
[----:B------:R-:W2:Y:S01]  /*7f70*/  LDL R138, [R1+0xb4] ;  /* 0x0000b400018a7983 */ /* 0x000ea20000100800 */
[C---:B------:R-:W-:Y:S01]  /*7f80*/  ISETP.GT.AND P2, PT, R175.reuse, 0x59, PT ;  /* 0x00000059af00780c */ /* 0x040fe20003f44270 */
[----:B------:R-:W-:Y:S01]  /*7f90*/  @P0 IMAD.MOV.U32 R126, RZ, RZ, R137 ;  /* 0x000000ffff7e0224 */ /* 0x000fe200078e0089 */
[----:B------:R-:W-:Y:S01]  /*7fa0*/  PRMT R150, RZ, 0x7610, R150 ;  /* 0x00007610ff967816 */ /* 0x000fe20000000096 */
[----:B------:R-:W2:Y:S01]  /*7fb0*/  LDL R137, [R1+0xb8] ;  /* 0x0000b80001897983 */ /* 0x000ea20000100800 */
[----:B------:R-:W-:-:S02]  /*7fc0*/  ISETP.GT.AND P3, PT, R175, 0x5a, PT ;  /* 0x0000005aaf00780c */ /* 0x000fc40003f64270 */
[----:B------:R-:W-:Y:S02]  /*7fd0*/  ISETP.GT.AND P4, PT, R175, 0x5b, PT ;  /* 0x0000005baf00780c */ /* 0x000fe40003f84270 */
[----:B------:R0:W2:Y:S01]  /*7fe0*/  @P0 LDG.E.U16 R150, desc[UR6][R126.64] ;  /* 0x000000067e960981 */ /* 0x0000a2000c1e1500 */
[----:B------:R-:W-:Y:S02]  /*7ff0*/  PRMT R173, RZ, 0x7610, R173 ;  /* 0x00007610ffad7816 */ /* 0x000fe400000000ad */
[----:B------:R-:W-:Y:S02]  /*8000*/  PRMT R171, RZ, 0x7610, R171 ;  /* 0x00007610ffab7816 */ /* 0x000fe400000000ab */
[----:B0-----:R-:W-:Y:S02]  /*8010*/  @P2 IMAD.MOV.U32 R126, RZ, RZ, R141 ;  /* 0x000000ffff7e2224 */ /* 0x001fe400078e008d */
[----:B------:R-:W-:Y:S01]  /*8020*/  @P2 IMAD.MOV.U32 R127, RZ, RZ, R142 ;  /* 0x000000ffff7f2224 */ /* 0x000fe200078e008e */
[----:B------:R-:W2:Y:S04]  /*8030*/  LDL R141, [R1+0xb0] ;  /* 0x0000b000018d7983 */ /* 0x000ea80000100800 */
[----:B------:R0:W2:Y:S04]  /*8040*/  @P2 LDG.E.U16 R173, desc[UR6][R126.64] ;  /* 0x000000067ead2981 */ /* 0x0000a8000c1e1500 */
[----:B------:R-:W2:Y:S01]  /*8050*/  LDL R142, [R1+0xac] ;  /* 0x0000ac00018e7983 */ /* 0x000ea20000100800 */
[----:B0-----:R-:W-:-:S02]  /*8060*/  @P3 IMAD.MOV.U32 R126, RZ, RZ, R139 ;  /* 0x000000ffff7e3224 */ /* 0x001fc400078e008b */
[----:B------:R-:W-:Y:S01]  /*8070*/  @P3 IMAD.MOV.U32 R127, RZ, RZ, R140 ;  /* 0x000000ffff7f3224 */ /* 0x000fe200078e008c */
[----:B------:R-:W-:Y:S01]  /*8080*/  ISETP.GT.AND P1, PT, R175, 0x5c, PT ;  /* 0x0000005caf00780c */ /* 0x000fe20003f24270 */
[----:B------:R-:W2:Y:S04]  /*8090*/  LDL R140, [R1+0x9c] ;  /* 0x00009c00018c7983 */ /* 0x000ea80000100800 */
[----:B------:R3:W2:Y:S01]  /*80a0*/  @P3 LDG.E.U16 R171, desc[UR6][R126.64] ;  /* 0x000000067eab3981 */ /* 0x0006a2000c1e1500 */
[----:B------:R-:W-:-:S03]  /*80b0*/  PRMT R169, RZ, 0x7610, R169 ;  /* 0x00007610ffa97816 */ /* 0x000fc600000000a9 */
        /* <DEDUP_REMOVED lines=13> */
[----:B------:R-:W-:Y:S02]  /*8190*/  PRMT R134, RZ, 0x7610, R134 ;  /* 0x00007610ff867816 */ /* 0x000fe40000000086 */
[----:B------:R0:W2:Y:S01]  /*81a0*/  @P1 LDG.E.U16 R167, desc[UR6][R126.64] ;  /* 0x000000067ea71981 */ /* 0x0000a2000c1e1500 */
[----:B------:R-:W-:-:S04]  /*81b0*/  ISETP.GT.AND P3, PT, R175, 0x5f, PT ;  /* 0x0000005faf00780c */ /* 0x000fc80003f64270 */
[----:B0-----:R-:W-:Y:S01]  /*81c0*/  @P0 IMAD.MOV.U32 R126, RZ, RZ, R141 ;  /* 0x000000ffff7e0224 */ /* 0x001fe200078e008d */
[----:B------:R-:W-:Y:S01]  /*81d0*/  ISETP.GT.AND P4, PT, R175, 0x60, PT ;  /* 0x00000060af00780c */ /* 0x000fe20003f84270 */
[----:B------:R-:W2:Y:S01]  /*81e0*/  LDL R141, [R1+0x74] ;  /* 0x00007400018d7983 */ /* 0x000ea20000100800 */
[----:B------:R-:W-:Y:S01]  /*81f0*/  @P0 IMAD.MOV.U32 R127, RZ, RZ, R142 ;  /* 0x000000ffff7f0224 */ /* 0x000fe200078e008e */
[----:B------:R-:W-:Y:S02]  /*8200*/  PRMT R132, RZ, 0x7610, R132 ;  /* 0x00007610ff847816 */ /* 0x000fe40000000084 */
[----:B------:R-:W2:Y:S04]  /*8210*/  LDL R142, [R1+0x88] ;  /* 0x00008800018e7983 */ /* 0x000ea80000100800 */
[----:B------:R3:W2:Y:S01]  /*8220*/  @P0 LDG.E.U16 R134, desc[UR6][R126.64] ;  /* 0x000000067e860981 */ /* 0x0006a2000c1e1500 */
[----:B------:R-:W-:Y:S01]  /*8230*/  PRMT R130, RZ, 0x7610, R130 ;  /* 0x00007610ff827816 */ /* 0x000fe20000000082 */
[----:B---3--:R-:W-:-:S02]  /*8240*/  @P2 IMAD.MOV.U32 R127, RZ, RZ, R136 ;  /* 0x000000ffff7f2224 */ /* 0x008fc400078e0088 */
[----:B------:R-:W3:Y:S01]  /*8250*/  LDL R136, [R1+0x8c] ;  /* 0x00008c0001887983 */ /* 0x000ee20000100800 */
[----:B----4-:R-:W-:-:S03]  /*8260*/  @P2 IMAD.MOV.U32 R126, RZ, RZ, R125 ;  /* 0x000000ffff7e2224 */ /* 0x010fc600078e007d */
[----:B------:R-:W4:Y:S04]  /*8270*/  LDL R125, [R1+0x90] ;  /* 0x00009000017d7983 */ /* 0x000f280000100800 */
[----:B------:R0:W4:Y:S02]  /*8280*/  @P2 LDG.E.U16 R132, desc[UR6][R126.64] ;  /* 0x000000067e842981 */ /* 0x000124000c1e1500 */
[----:B0-----:R-:W-:Y:S02]  /*8290*/  @P3 IMAD.MOV.U32 R126, RZ, RZ, R139 ;  /* 0x000000ffff7e3224 */ /* 0x001fe400078e008b */
[----:B------:R-:W-:Y:S01]  /*82a0*/  @P3 IMAD.MOV.U32 R127, RZ, RZ, R140 ;  /* 0x000000ffff7f3224 */ /* 0x000fe200078e008c */
[----:B------:R-:W4:Y:S04]  /*82b0*/  LDL R139, [R1+0x7c] ;  /* 0x00007c00018b7983 */ /* 0x000f280000100800 */
[----:B------:R2:W4:Y:S04]  /*82c0*/  @P3 LDG.E.U16 R130, desc[UR6][R126.64] ;  /* 0x000000067e823981 */ /* 0x000528000c1e1500 */
[----:B------:R-:W4:Y:S01]  /*82d0*/  LDL R140, [R1+0x78] ;  /* 0x00007800018c7983 */ /* 0x000f220000100800 */
[----:B--2---:R-:W-:-:S03]  /*82e0*/  @P4 IMAD.MOV.U32 R127, RZ, RZ, R138 ;  /* 0x000000ffff7f4224 */ /* 0x004fc600078e008a */
[----:B------:R-:W2:Y:S01]  /*82f0*/  LDL R138, [R1+0x80] ;  /* 0x00008000018a7983 */ /* 0x000ea20000100800 */
[C---:B------:R-:W-:Y:S01]  /*8300*/  ISETP.GT.AND P1, PT, R175.reuse, 0x61, PT ;  /* 0x00000061af00780c */ /* 0x040fe20003f24270 */
[----:B------:R-:W-:Y:S01]  /*8310*/  @P4 IMAD.MOV.U32 R126, RZ, RZ, R137 ;  /* 0x000000ffff7e4224 */ /* 0x000fe200078e0089 */
[----:B------:R-:W-:Y:S02]  /*8320*/  PRMT R149, RZ, 0x7610, R149 ;  /* 0x00007610ff957816 */ /* 0x000fe40000000095 */
[----:B------:R-:W-:-:S04]  /*8330*/  ISETP.GT.AND P0, PT, R175, 0x62, PT ;  /* 0x00000062af00780c */ /* 0x000fc80003f04270 */
[----:B------:R0:W2:Y:S01]  /*8340*/  @P4 LDG.E.U16 R149, desc[UR6][R126.64] ;  /* 0x000000067e954981 */ /* 0x0000a2000c1e1500 */
[C---:B------:R-:W-:Y:S02]  /*8350*/  ISETP.GT.AND P2, PT, R175.reuse, 0x63, PT ;  /* 0x00000063af00780c */ /* 0x040fe40003f44270 */
[----:B------:R-:W-:Y:S02]  /*8360*/  PRMT R128, RZ, 0x7610, R128 ;  /* 0x00007610ff807816 */ /* 0x000fe40000000080 */
[----:B0-----:R-:W-:Y:S02]  /*8370*/  PRMT R126, RZ, 0x7610, R126 ;  /* 0x00007610ff7e7816 */ /* 0x001fe4000000007e */
[----:B------:R-:W-:Y:S02]  /*8380*/  ISETP.GT.AND P3, PT, R175, 0x64, PT ;  /* 0x00000064af00780c */ /* 0x000fe40003f64270 */
[----:B------:R-:W-:Y:S01]  /*8390*/  PRMT R135, RZ, 0x7610, R135 ;  /* 0x00007610ff877816 */ /* 0x000fe20000000087 */
[----:B---3--:R-:W-:-:S02]  /*83a0*/  @P1 IMAD.MOV.U32 R137, RZ, RZ, R136 ;  /* 0x000000ffff891224 */ /* 0x008fc400078e0088 */
[----:B----4-:R-:W-:Y:S02]  /*83b0*/  @P1 IMAD.MOV.U32 R136, RZ, RZ, R125 ;  /* 0x000000ffff881224 */ /* 0x010fe400078e007d */
[----:B------:R-:W3:Y:S04]  /*83c0*/  LDL R125, [R1+0x70] ;  /* 0x00007000017d7983 */ /* 0x000ee80000100800 */
[----:B------:R0:W4:Y:S02]  /*83d0*/  @P1 LDG.E.U16 R126, desc[UR6][R136.64] ;  /* 0x00000006887e1981 */ /* 0x000124000c1e1500 */
[----:B0-----:R-:W-:Y:S02]  /*83e0*/  @P0 IMAD.MOV.U32 R136, RZ, RZ, R142 ;  /* 0x000000ffff880224 */ /* 0x001fe400078e008e */
[----:B------:R-:W-:Y:S01]  /*83f0*/  @P0 IMAD.MOV.U32 R137, RZ, RZ, R143 ;  /* 0x000000ffff890224 */ /* 0x000fe200078e008f */
[----:B------:R-:W-:Y:S01]  /*8400*/  ISETP.GT.AND P4, PT, R175, 0x65, PT ;  /* 0x00000065af00780c */ /* 0x000fe20003f84270 */
[----:B------:R-:W4:Y:S04]  /*8410*/  LDL R143, [R1+0x54] ;  /* 0x00005400018f7983 */ /* 0x000f280000100800 */
[----:B------:R0:W4:Y:S01]  /*8420*/  @P0 LDG.E.U16 R128, desc[UR6][R136.64] ;  /* 0x0000000688800981 */ /* 0x000122000c1e1500 */
[----:B------:R-:W-:-:S02]  /*8430*/  PRMT R133, RZ, 0x7610, R133 ;  /* 0x00007610ff857816 */ /* 0x000fc40000000085 */
[----:B------:R-:W-:Y:S01]  /*8440*/  PRMT R131, RZ, 0x7610, R131 ;  /* 0x00007610ff837816 */ /* 0x000fe20000000083 */
[----:B------:R-:W4:Y:S01]  /*8450*/  LDL R142, [R1+0x58] ;  /* 0x00005800018e7983 */ /* 0x000f220000100800 */
[----:B0-----:R-:W-:-:S06]  /*8460*/  PRMT R136, RZ, 0x7610, R136 ;  /* 0x00007610ff887816 */ /* 0x001fcc0000000088 */
[----:B--2---:R0:W2:Y:S02]  /*8470*/  @P2 LDG.E.U16 R136, desc[UR6][R138.64] ;  /* 0x000000068a882981 */ /* 0x0040a4000c1e1500 */
[----:B0-----:R-:W-:Y:S02]  /*8480*/  @P3 IMAD.MOV.U32 R138, RZ, RZ, R140 ;  /* 0x000000ffff8a3224 */ /* 0x001fe400078e008c */
[----:B------:R-:W-:Y:S01]  /*8490*/  @P3 IMAD.MOV.U32 R139, RZ, RZ, R141 ;  /* 0x000000ffff8b3224 */ /* 0x000fe200078e008d */
[----:B------:R-:W-:Y:S01]  /*84a0*/  ISETP.GT.AND P0, PT, R175, 0x66, PT ;  /* 0x00000066af00780c */ /* 0x000fe20003f04270 */
[----:B------:R-:W2:Y:S04]  /*84b0*/  LDL R141, [R1+0x4c] ;  /* 0x00004c00018d7983 */ /* 0x000ea80000100800 */
[----:B------:R3:W2:Y:S04]  /*84c0*/  @P3 LDG.E.U16 R135, desc[UR6][R138.64] ;  /* 0x000000068a873981 */ /* 0x0006a8000c1e1500 */
[----:B------:R-:W2:Y:S04]  /*84d0*/  LDL R140, [R1+0x50] ;  /* 0x00005000018c7983 */ /* 0x000ea80000100800 */
[----:B------:R-:W4:Y:S01]  /*84e0*/  LDL R139, [R1+0x6c] ;  /* 0x00006c00018b7983 */ /* 0x000f220000100800 */
[----:B---3--:R-:W-:-:S03]  /*84f0*/  @P4 IMAD.MOV.U32 R138, RZ, RZ, R125 ;  /* 0x000000ffff8a4224 */ /* 0x008fc600078e007d */
[----:B------:R-:W3:Y:S04]  /*8500*/  LDL R125, [R1+0xc] ;  /* 0x00000c00017d7983 */ /* 0x000ee80000100800 */
[----:B----4-:R0:W4:Y:S04]  /*8510*/  @P4 LDG.E.U16 R133, desc[UR6][R138.64] ;  /* 0x000000068a854981 */ /* 0x010128000c1e1500 */
[----:B------:R-:W0:Y:S04]  /*8520*/  LDL R138, [R1+0x64] ;  /* 0x00006400018a7983 */ /* 0x000e280000100800 */
[----:B------:R-:W0:Y:S02]  /*8530*/  LDL R139, [R1+0x68] ;  /* 0x00006800018b7983 */ /* 0x000e240000100800 */
[----:B0-----:R-:W-:-:S04]  /*8540*/  @P0 LOP3.LUT R139, R139, R138, RZ, 0x3c, !PT ;  /* 0x0000008a8b8b0212 */ /* 0x001fc800078e3cff */
[----:B------:R-:W-:-:S04]  /*8550*/  @P0 LOP3.LUT R138, R139, R138, RZ, 0x3c, !PT ;  /* 0x0000008a8b8a0212 */ /* 0x000fc800078e3cff */
[----:B------:R-:W-:-:S05]  /*8560*/  @P0 LOP3.LUT R139, R139, R138, RZ, 0x3c, !PT ;  /* 0x0000008a8b8b0212 */ /* 0x000fca00078e3cff */
[----:B------:R0:W4:Y:S04]  /*8570*/  @P0 LDG.E.U16 R131, desc[UR6][R138.64] ;  /* 0x000000068a830981 */ /* 0x000128000c1e1500 */
[----:B------:R-:W0:Y:S04]  /*8580*/  LDL R138, [R1+0x5c] ;  /* 0x00005c00018a7983 */ /* 0x000e280000100800 */
[----:B------:R-:W0:Y:S01]  /*8590*/  LDL R139, [R1+0x60] ;  /* 0x00006000018b7983 */ /* 0x000e220000100800 */
[C---:B------:R-:W-:Y:S02]  /*85a0*/  ISETP.GT.AND P1, PT, R175.reuse, 0x67, PT ;  /* 0x00000067af00780c */ /* 0x040fe40003f24270 */
[----:B------:R-:W-:-:S02]  /*85b0*/  ISETP.GT.AND P2, PT, R175, 0x68, PT ;  /* 0x00000068af00780c */ /* 0x000fc40003f44270 */
[----:B------:R-:W-:Y:S02]  /*85c0*/  PRMT R129, RZ, 0x7610, R129 ;  /* 0x00007610ff817816 */ /* 0x000fe40000000081 */
[----:B------:R-:W-:Y:S02]  /*85d0*/  ISETP.GT.AND P0, PT, R175, 0x69, PT ;  /* 0x00000069af00780c */ /* 0x000fe40003f04270 */
[----:B------:R-:W-:Y:S02]  /*85e0*/  PRMT R159, RZ, 0x7610, R159 ;  /* 0x00007610ff9f7816 */ /* 0x000fe4000000009f */
[----:B------:R-:W-:Y:S02]  /*85f0*/  PRMT R127, RZ, 0x7610, R127 ;  /* 0x00007610ff7f7816 */ /* 0x000fe4000000007f */
[----:B------:R-:W-:Y:S02]  /*8600*/  PRMT R164, RZ, 0x7610, R164 ;  /* 0x00007610ffa47816 */ /* 0x000fe400000000a4 */
[----:B------:R-:W-:-:S02]  /*8610*/  PRMT R165, RZ, 0x7610, R165 ;  /* 0x00007610ffa57816 */ /* 0x000fc400000000a5 */
[----:B0-----:R-:W-:-:S04]  /*8620*/  @P1 LOP3.LUT R139, R139, R138, RZ, 0x3c, !PT ;  /* 0x0000008a8b8b1212 */ /* 0x001fc800078e3cff */
[----:B------:R-:W-:-:S04]  /*8630*/  @P1 LOP3.LUT R138, R139, R138, RZ, 0x3c, !PT ;  /* 0x0000008a8b8a1212 */ /* 0x000fc800078e3cff */
[----:B------:R-:W-:-:S05]  /*8640*/  @P1 LOP3.LUT R139, R139, R138, RZ, 0x3c, !PT ;  /* 0x0000008a8b8b1212 */ /* 0x000fca00078e3cff */
[----:B------:R0:W4:Y:S01]  /*8650*/  @P1 LDG.E.U16 R129, desc[UR6][R138.64] ;  /* 0x000000068a811981 */ /* 0x000122000c1e1500 */
[C---:B------:R-:W-:Y:S01]  /*8660*/  ISETP.GT.AND P1, PT, R175.reuse, 0x70, PT ;  /* 0x00000070af00780c */ /* 0x040fe20003f24270 */
[----:B0-----:R-:W-:Y:S02]  /*8670*/  @P2 IMAD.MOV.U32 R138, RZ, RZ, R142 ;  /* 0x000000ffff8a2224 */ /* 0x001fe400078e008e */
[----:B------:R-:W-:Y:S01]  /*8680*/  @P2 IMAD.MOV.U32 R139, RZ, RZ, R143 ;  /* 0x000000ffff8b2224 */ /* 0x000fe200078e008f */
[----:B------:R-:W4:Y:S04]  /*8690*/  LDL R142, [R1+0x30] ;  /* 0x00003000018e7983 */ /* 0x000f280000100800 */
[----:B------:R2:W4:Y:S01]  /*86a0*/  @P2 LDG.E.U16 R159, desc[UR6][R138.64] ;  /* 0x000000068a9f2981 */ /* 0x000522000c1e1500 */
[----:B------:R-:W-:-:S03]  /*86b0*/  ISETP.GT.AND P2, PT, R175, 0x78, PT ;  /* 0x00000078af00780c */ /* 0x000fc60003f44270 */
[----:B------:R-:W4:Y:S01]  /*86c0*/  LDL R143, [R1+0x2c] ;  /* 0x00002c00018f7983 */ /* 0x000f220000100800 */
[----:B--2---:R-:W-:Y:S02]  /*86d0*/  @P0 IMAD.MOV.U32 R138, RZ, RZ, R140 ;  /* 0x000000ffff8a0224 */ /* 0x004fe400078e008c */
[----:B------:R-:W-:Y:S01]  /*86e0*/  @P0 IMAD.MOV.U32 R139, RZ, RZ, R141 ;  /* 0x000000ffff8b0224 */ /* 0x000fe200078e008d */
[----:B------:R-:W2:Y:S04]  /*86f0*/  LDL R140, [R1+0x3c] ;  /* 0x00003c00018c7983 */ /* 0x000ea80000100800 */
[----:B------:R3:W4:Y:S04]  /*8700*/  @P0 LDG.E.U16 R127, desc[UR6][R138.64] ;  /* 0x000000068a7f0981 */ /* 0x000728000c1e1500 */
[----:B------:R-:W2:Y:S01]  /*8710*/  LDL R141, [R1+0x48] ;  /* 0x00004800018d7983 */ /* 0x000ea20000100800 */
[----:B---3--:R-:W-:-:S02]  /*8720*/  @P1 IMAD.MOV.U32 R138, RZ, RZ, R125 ;  /* 0x000000ffff8a1224 */ /* 0x008fc400078e007d */
[----:B------:R-:W-:Y:S01]  /*8730*/  @P1 IMAD.MOV.U32 R139, RZ, RZ, R0 ;  /* 0x000000ffff8b1224 */ /* 0x000fe200078e0000 */
[----:B------:R-:W3:Y:S04]  /*8740*/  LDL R125, [R1+0x40] ;  /* 0x00004000017d7983 */ /* 0x000ee80000100800 */
[----:B------:R0:W4:Y:S04]  /*8750*/  @P1 LDG.E.U16 R164, desc[UR6][R138.64] ;  /* 0x000000068aa41981 */ /* 0x000128000c1e1500 */
[----:B------:R1:W-:Y:S01]  /*8760*/  STL [R1+0x3f4], R0 ;  /* 0x0003f40001007387 */ /* 0x0003e20000100800 */
[----:B0-----:R-:W-:-:S02]  /*8770*/  @P2 IMAD.MOV.U32 R138, RZ, RZ, R118 ;  /* 0x000000ffff8a2224 */ /* 0x001fc400078e0076 */
[----:B------:R-:W-:Y:S01]  /*8780*/  @P2 IMAD.MOV.U32 R139, RZ, RZ, R103 ;  /* 0x000000ffff8b2224 */ /* 0x000fe200078e0067 */
[----:B-1----:R-:W4:Y:S04]  /*8790*/  LDL.LU R0, [R1+0x34] ;  /* 0x0000340001007983 */ /* 0x002f280000300800 */
[----:B------:R0:W-:Y:S04]  /*87a0*/  STL [R1+0x3f0], R118 ;  /* 0x0003f07601007387 */ /* 0x0001e80000100800 */
[----:B------:R2:W4:Y:S04]  /*87b0*/  @P2 LDG.E.U16 R165, desc[UR6][R138.64] ;  /* 0x000000068aa52981 */ /* 0x000528000c1e1500 */
[----:B0-----:R-:W4:Y:S04]  /*87c0*/  LDL.LU R118, [R1+0x24] ;  /* 0x0000240001767983 */ /* 0x001f280000300800 */
[----:B------:R0:W-:Y:S04]  /*87d0*/  STL [R1+0x3ec], R103 ;  /* 0x0003ec6701007387 */ /* 0x0001e80000100800 */
[----:B0-----:R-:W4:Y:S04]  /*87e0*/  LDL.LU R103, [R1+0x10] ;  /* 0x0000100001677983 */ /* 0x001f280000300800 */
[----:B------:R-:W4:Y:S01]  /*87f0*/  LDL R139, [R1+0x44] ;  /* 0x00004400018b7983 */ /* 0x000f220000100800 */
[----:B------:R-:W-:-:S02]  /*8800*/  ISETP.GT.AND P0, PT, R175, 0x6a, PT ;  /* 0x0000006aaf00780c */ /* 0x000fc40003f04270 */
[----:B------:R-:W-:Y:S02]  /*8810*/  ISETP.GT.AND P1, PT, R175, 0x6b, PT ;  /* 0x0000006baf00780c */ /* 0x000fe40003f24270 */
[----:B------:R-:W-:-:S09]  /*8820*/  PRMT R137, RZ, 0x7610, R137 ;  /* 0x00007610ff897816 */ /* 0x000fd20000000089 */
[----:B--2---:R-:W-:Y:S02]  /*8830*/  @P0 IMAD.MOV.U32 R138, RZ, RZ, R141 ;  /* 0x000000ffff8a0224 */ /* 0x004fe400078e008d */
[----:B------:R-:W-:Y:S02]  /*8840*/  @P1 IMAD.MOV.U32 R141, RZ, RZ, R140 ;  /* 0x000000ffff8d1224 */ /* 0x000fe400078e008c */
[----:B---3--:R-:W-:Y:S02]  /*8850*/  @P1 IMAD.MOV.U32 R140, RZ, RZ, R125 ;  /* 0x000000ffff8c1224 */ /* 0x008fe400078e007d */
[----:B------:R-:W2:Y:S04]  /*8860*/  LDL R125, [R1] ;  /* 0x00000000017d7983 */ /* 0x000ea80000100800 */
[----:B----4-:R0:W3:Y:S02]  /*8870*/  @P0 LDG.E.U16 R137, desc[UR6][R138.64] ;  /* 0x000000068a890981 */ /* 0x0100e4000c1e1500 */
[----:B0-----:R-:W-:-:S06]  /*8880*/  PRMT R138, RZ, 0x7610, R138 ;  /* 0x00007610ff8a7816 */ /* 0x001fcc000000008a */
[----:B------:R0:W4:Y:S04]  /*8890*/  @P1 LDG.E.U16 R138, desc[UR6][R140.64] ;  /* 0x000000068c8a1981 */ /* 0x000128000c1e1500 */
[----:B------:R-:W0:Y:S01]  /*88a0*/  LDL R141, [R1+0x38] ;  /* 0x00003800018d7983 */ /* 0x000e220000100800 */
[C---:B------:R-:W-:Y:S02]  /*88b0*/  ISETP.GT.AND P0, PT, R175.reuse, 0x6c, PT ;  /* 0x0000006caf00780c */ /* 0x040fe40003f04270 */
[----:B------:R-:W-:Y:S02]  /*88c0*/  ISETP.GT.AND P1, PT, R175, 0x6d, PT ;  /* 0x0000006daf00780c */ /* 0x000fe40003f24270 */
[----:B------:R-:W-:-:S09]  /*88d0*/  PRMT R139, RZ, 0x7610, R139 ;  /* 0x00007610ff8b7816 */ /* 0x000fd2000000008b */
[----:B0-----:R-:W-:Y:S02]  /*88e0*/  @P0 IMAD.MOV.U32 R140, RZ, RZ, R141 ;  /* 0x000000ffff8c0224 */ /* 0x001fe400078e008d */
[----:B------:R-:W-:-:S05]  /*88f0*/  @P0 IMAD.MOV.U32 R141, RZ, RZ, R0 ;  /* 0x000000ffff8d0224 */ /* 0x000fca00078e0000 */
[----:B------:R0:W4:Y:S02]  /*8900*/  @P0 LDG.E.U16 R139, desc[UR6][R140.64] ;  /* 0x000000068c8b0981 */ /* 0x000124000c1e1500 */
[----:B0-----:R-:W-:-:S06]  /*8910*/  PRMT R140, RZ, 0x7610, R140 ;  /* 0x00007610ff8c7816 */ /* 0x001fcc000000008c */
[----:B------:R0:W4:Y:S04]  /*8920*/  @P1 LDG.E.U16 R140, desc[UR6][R142.64] ;  /* 0x000000068e8c1981 */ /* 0x000128000c1e1500 */
[----:B------:R-:W0:Y:S01]  /*8930*/  LDL R143, [R1+0x28] ;  /* 0x00002800018f7983 */ /* 0x000e220000100800 */
[C---:B------:R-:W-:Y:S02]  /*8940*/  ISETP.GT.AND P0, PT, R175.reuse, 0x6e, PT ;  /* 0x0000006eaf00780c */ /* 0x040fe40003f04270 */
[----:B------:R-:W-:Y:S02]  /*8950*/  PRMT R141, RZ, 0x7610, R141 ;  /* 0x00007610ff8d7816 */ /* 0x000fe4000000008d */
[----:B------:R-:W-:-:S09]  /*8960*/  ISETP.GT.AND P1, PT, R175, 0x6f, PT ;  /* 0x0000006faf00780c */ /* 0x000fd20003f24270 */
[----:B0-----:R-:W-:Y:S02]  /*8970*/  @P0 IMAD.MOV.U32 R142, RZ, RZ, R143 ;  /* 0x000000ffff8e0224 */ /* 0x001fe400078e008f */
[----:B------:R-:W-:-:S05]  /*8980*/  @P0 IMAD.MOV.U32 R143, RZ, RZ, R118 ;  /* 0x000000ffff8f0224 */ /* 0x000fca00078e0076 */
[----:B------:R0:W4:Y:S04]  /*8990*/  @P0 LDG.E.U16 R141, desc[UR6][R142.64] ;  /* 0x000000068e8d0981 */ /* 0x000128000c1e1500 */
[----:B------:R-:W0:Y:S01]  /*89a0*/  LDL R143, [R1+0x20] ;  /* 0x00002000018f7983 */ /* 0x000e220000100800 */
[----:B------:R-:W-:Y:S02]  /*89b0*/  PRMT R144, RZ, 0x7610, R144 ;  /* 0x00007610ff907816 */ /* 0x000fe40000000090 */
[----:B------:R-:W-:Y:S02]  /*89c0*/  ISETP.GT.AND P0, PT, R175, 0x71, PT ;  /* 0x00000071af00780c */ /* 0x000fe40003f04270 */
[----:B------:R-:W-:Y:S02]  /*89d0*/  PRMT R145, RZ, 0x7610, R145 ;  /* 0x00007610ff917816 */ /* 0x000fe40000000091 */
[----:B------:R-:W-:-:S02]  /*89e0*/  PRMT R160, RZ, 0x7610, R160 ;  /* 0x00007610ffa07816 */ /* 0x000fc400000000a0 */
[----:B------:R-:W-:Y:S02]  /*89f0*/  PRMT R166, RZ, 0x7610, R166 ;  /* 0x00007610ffa67816 */ /* 0x000fe400000000a6 */
[----:B------:R-:W-:Y:S02]  /*8a00*/  PRMT R168, RZ, 0x7610, R168 ;  /* 0x00007610ffa87816 */ /* 0x000fe400000000a8 */
[----:B------:R-:W-:Y:S02]  /*8a10*/  PRMT R170, RZ, 0x7610, R170 ;  /* 0x00007610ffaa7816 */ /* 0x000fe400000000aa */
[----:B------:R-:W-:Y:S02]  /*8a20*/  PRMT R172, RZ, 0x7610, R172 ;  /* 0x00007610ffac7816 */ /* 0x000fe400000000ac */
[----:B------:R-:W-:Y:S02]  /*8a30*/  PRMT R174, RZ, 0x7610, R174 ;  /* 0x00007610ffae7816 */ /* 0x000fe400000000ae */
[----:B------:R-:W-:-:S02]  /*8a40*/  PRMT R176, RZ, 0x7610, R176 ;  /* 0x00007610ffb07816 */ /* 0x000fc400000000b0 */
[----:B------:R-:W-:Y:S02]  /*8a50*/  PRMT R178, RZ, 0x7610, R178 ;  /* 0x00007610ffb27816 */ /* 0x000fe400000000b2 */
[----:B------:R-:W-:Y:S02]  /*8a60*/  PRMT R180, RZ, 0x7610, R180 ;  /* 0x00007610ffb47816 */ /* 0x000fe400000000b4 */
[----:B------:R-:W-:Y:S02]  /*8a70*/  PRMT R182, RZ, 0x7610, R182 ;  /* 0x00007610ffb67816 */ /* 0x000fe400000000b6 */
[----:B------:R-:W-:Y:S02]  /*8a80*/  PRMT R184, RZ, 0x7610, R184 ;  /* 0x00007610ffb87816 */ /* 0x000fe400000000b8 */
[----:B------:R-:W-:Y:S02]  /*8a90*/  ISETP.GT.AND P2, PT, R175, 0x7e, PT ;  /* 0x0000007eaf00780c */ /* 0x000fe40003f44270 */
        /* <DEDUP_REMOVED lines=8> */
[----:B------:R-:W-:Y:S01]  /*8b20*/  PRMT R204, RZ, 0x7610, R204 ;  /* 0x00007610ffcc7816 */ /* 0x000fe200000000cc */
[----:B0-----:R-:W-:Y:S02]  /*8b30*/  @P1 IMAD.MOV.U32 R142, RZ, RZ, R143 ;  /* 0x000000ffff8e1224 */ /* 0x001fe400078e008f */
[----:B------:R-:W-:-:S05]  /*8b40*/  @P1 IMAD.MOV.U32 R143, RZ, RZ, R103 ;  /* 0x000000ffff8f1224 */ /* 0x000fca00078e0067 */
[----:B------:R2:W4:Y:S01]  /*8b50*/  @P1 LDG.E.U16 R144, desc[UR6][R142.64] ;  /* 0x000000068e901981 */ /* 0x000522000c1e1500 */
[----:B------:R-:W-:Y:S01]  /*8b60*/  ISETP.GT.AND P1, PT, R175, 0x72, PT ;  /* 0x00000072af00780c */ /* 0x000fe20003f24270 */
[----:B--2---:R-:W-:Y:S02]  /*8b70*/  @P0 IMAD.MOV.U32 R142, RZ, RZ, R125 ;  /* 0x000000ffff8e0224 */ /* 0x004fe400078e007d */
[----:B------:R-:W-:-:S05]  /*8b80*/  @P0 IMAD.MOV.U32 R143, RZ, RZ, R247 ;  /* 0x000000ffff8f0224 */ /* 0x000fca00078e00f7 */
[----:B------:R0:W2:Y:S01]  /*8b90*/  @P0 LDG.E.U16 R145, desc[UR6][R142.64] ;  /* 0x000000068e910981 */ /* 0x0000a2000c1e1500 */
[----:B------:R-:W-:-:S04]  /*8ba0*/  ISETP.GT.AND P0, PT, R175, 0x73, PT ;  /* 0x00000073af00780c */ /* 0x000fc80003f04270 */
[----:B0-----:R-:W-:Y:S02]  /*8bb0*/  @P1 IMAD.MOV.U32 R142, RZ, RZ, R239 ;  /* 0x000000ffff8e1224 */ /* 0x001fe400078e00ef */
[----:B------:R-:W-:-:S05]  /*8bc0*/  @P1 IMAD.MOV.U32 R143, RZ, RZ, R234 ;  /* 0x000000ffff8f1224 */ /* 0x000fca00078e00ea */
[----:B------:R0:W4:Y:S01]  /*8bd0*/  @P1 LDG.E.U16 R160, desc[UR6][R142.64] ;  /* 0x000000068ea01981 */ /* 0x000122000c1e1500 */
[----:B------:R-:W-:Y:S01]  /*8be0*/  ISETP.GT.AND P1, PT, R175, 0x74, PT ;  /* 0x00000074af00780c */ /* 0x000fe20003f24270 */
[----:B0-----:R-:W-:Y:S02]  /*8bf0*/  @P0 IMAD.MOV.U32 R142, RZ, RZ, R226 ;  /* 0x000000ffff8e0224 */ /* 0x001fe400078e00e2 */
[----:B------:R-:W-:-:S05]  /*8c00*/  @P0 IMAD.MOV.U32 R143, RZ, RZ, R219 ;  /* 0x000000ffff8f0224 */ /* 0x000fca00078e00db */
[----:B------:R0:W4:Y:S01]  /*8c10*/  @P0 LDG.E.U16 R166, desc[UR6][R142.64] ;  /* 0x000000068ea60981 */ /* 0x000122000c1e1500 */
        /* <DEDUP_REMOVED lines=19> */
[----:B------:R0:W3:Y:S01]  /*8d50*/  @P1 LDG.E.U16 R176, desc[UR6][R142.64] ;  /* 0x000000068eb01981 */ /* 0x0000e2000c1e1500 */
[----:B------:R-:W-:Y:S01]  /*8d60*/  ISETP.GT.AND P1, PT, R175, 0x7b, PT ;  /* 0x0000007baf00780c */ /* 0x000fe20003f24270 */
[----:B------:R-:W1:Y:S01]  /*8d70*/  S2R R125, SR_TID.X ;  /* 0x00000000007d7919 */ /* 0x000e620000002100 */
[----:B0-----:R-:W-:Y:S02]  /*8d80*/  @P0 IMAD.MOV.U32 R142, RZ, RZ, R122 ;  /* 0x000000ffff8e0224 */ /* 0x001fe400078e007a */
[----:B------:R-:W-:-:S05]  /*8d90*/  @P0 IMAD.MOV.U32 R143, RZ, RZ, R102 ;  /* 0x000000ffff8f0224 */ /* 0x000fca00078e0066 */
[----:B------:R0:W4:Y:S01]  /*8da0*/  @P0 LDG.E.U16 R178, desc[UR6][R142.64] ;  /* 0x000000068eb20981 */ /* 0x000122000c1e1500 */
[----:B------:R-:W-:-:S03]  /*8db0*/  ISETP.GT.AND P0, PT, R175, 0x7c, PT ;  /* 0x0000007caf00780c */ /* 0x000fc60003f04270 */
[----:B0-----:R-:W-:Y:S02]  /*8dc0*/  @P1 IMAD.MOV.U32 R142, RZ, RZ, R110 ;  /* 0x000000ffff8e1224 */ /* 0x001fe400078e006e */
[----:B------:R-:W-:-:S05]  /*8dd0*/  @P1 IMAD.MOV.U32 R143, RZ, RZ, R91 ;  /* 0x000000ffff8f1224 */ /* 0x000fca00078e005b */
[----:B------:R0:W4:Y:S01]  /*8de0*/  @P1 LDG.E.U16 R180, desc[UR6][R142.64] ;  /* 0x000000068eb41981 */ /* 0x000122000c1e1500 */
[----:B------:R-:W-:Y:S02]  /*8df0*/  ISETP.GT.AND P1, PT, R175, 0x7d, PT ;  /* 0x0000007daf00780c */ /* 0x000fe40003f24270 */
[----:B0-----:R-:W-:Y:S02]  /*8e00*/  @P0 IMAD.MOV.U32 R142, RZ, RZ, R117 ;  /* 0x000000ffff8e0224 */ /* 0x001fe400078e0075 */
[----:B------:R-:W-:-:S05]  /*8e10*/  @P0 IMAD.MOV.U32 R143, RZ, RZ, R89 ;  /* 0x000000ffff8f0224 */ /* 0x000fca00078e0059 */
[----:B------:R0:W4:Y:S01]  /*8e20*/  @P0 LDG.E.U16 R182, desc[UR6][R142.64] ;  /* 0x000000068eb60981 */ /* 0x000122000c1e1500 */
[----:B-1----:R-:W-:-:S03]  /*8e30*/  LOP3.LUT R125, R125, 0x7f, RZ, 0xc0, !PT ;  /* 0x0000007f7d7d7812 */ /* 0x002fc600078ec0ff */
[----:B0-----:R-:W-:Y:S02]  /*8e40*/  @P1 IMAD.MOV.U32 R142, RZ, RZ, R109 ;  /* 0x000000ffff8e1224 */ /* 0x001fe400078e006d */
[----:B------:R-:W-:-:S05]  /*8e50*/  @P1 IMAD.MOV.U32 R143, RZ, RZ, R87 ;  /* 0x000000ffff8f1224 */ /* 0x000fca00078e0057 */
[----:B------:R0:W4:Y:S01]  /*8e60*/  @P1 LDG.E.U16 R184, desc[UR6][R142.64] ;  /* 0x000000068eb81981 */ /* 0x000122000c1e1500 */
[----:B------:R-:W-:Y:S02]  /*8e70*/  ISETP.GT.AND P1, PT, R175, 0x7f, PT ;  /* 0x0000007faf00780c */ /* 0x000fe40003f24270 */
[----:B------:R-:W-:Y:S02]  /*8e80*/  ISETP.GE.AND P0, PT, R125, R175, PT ;  /* 0x000000af7d00720c */ /* 0x000fe40003f06270 */
[----:B------:R-:W-:Y:S01]  /*8e90*/  PRMT R175, RZ, 0x7610, R175 ;  /* 0x00007610ffaf7816 */ /* 0x000fe200000000af */
[----:B0-----:R-:W-:Y:S02]  /*8ea0*/  @P2 IMAD.MOV.U32 R142, RZ, RZ, R123 ;  /* 0x000000ffff8e2224 */ /* 0x001fe400078e007b */
[----:B------:R-:W-:-:S05]  /*8eb0*/  @P2 IMAD.MOV.U32 R143, RZ, RZ, R85 ;  /* 0x000000ffff8f2224 */ /* 0x000fca00078e0055 */
[----:B------:R0:W4:Y:S02]  /*8ec0*/  @P2 LDG.E.U16 R175, desc[UR6][R142.64] ;  /* 0x000000068eaf2981 */ /* 0x000124000c1e1500 */
[----:B0-----:R-:W-:Y:S02]  /*8ed0*/  @P1 IMAD.MOV.U32 R142, RZ, RZ, R108 ;  /* 0x000000ffff8e1224 */ /* 0x001fe400078e006c */
[----:B------:R-:W-:-:S05]  /*8ee0*/  @P1 IMAD.MOV.U32 R143, RZ, RZ, R83 ;  /* 0x000000ffff8f1224 */ /* 0x000fca00078e0053 */
[----:B------:R0:W4:Y:S01]  /*8ef0*/  @P1 LDG.E.U16 R188, desc[UR6][R142.64] ;  /* 0x000000068ebc1981 */ /* 0x000122000c1e1500 */
[----:B------:R-:W-:Y:S01]  /*8f00*/  BAR.SYNC.DEFER_BLOCKING 0x0 ;  /* 0x0000000000007b1d */ /* 0x000fe20000010000 */
[----:B0-----:R-:W-:Y:S02]  /*8f10*/  @!P0 IMAD.MOV.U32 R142, RZ, RZ, R116 ;  /* 0x000000ffff8e8224 */ /* 0x001fe400078e0074 */
[----:B------:R-:W-:-:S05]  /*8f20*/  @!P0 IMAD.MOV.U32 R143, RZ, RZ, R11 ;  /* 0x000000ffff8f8224 */ /* 0x000fca00078e000b */
[----:B------:R0:W4:Y:S02]  /*8f30*/  @!P0 LDG.E.U16 R190, desc[UR6][R142.64] ;  /* 0x000000068ebe8981 */ /* 0x000124000c1e1500 */
        /* <DEDUP_REMOVED lines=17> */
[----:B------:R0:W4:Y:S04]  /*9050*/  @!P0 LDG.E.U16 R202, desc[UR6][R142.64] ;  /* 0x000000068eca8981 */ /* 0x000128000c1e1500 */
[----:B------:R1:W-:Y:S01]  /*9060*/  STS.U16 [R2+UR4], R163 ;  /* 0x000000a302007988 */ /* 0x0003e20008000404 */
[----:B0-----:R-:W-:Y:S02]  /*9070*/  @!P0 IMAD.MOV.U32 R142, RZ, RZ, R97 ;  /* 0x000000ffff8e8224 */ /* 0x001fe400078e0061 */
[----:B------:R-:W-:Y:S01]  /*9080*/  @!P0 IMAD.MOV.U32 R143, RZ, RZ, R68 ;  /* 0x000000ffff8f8224 */ /* 0x000fe200078e0044 */
[----:B-1----:R-:W-:-:S04]  /*9090*/  PRMT R163, RZ, 0x7610, R163 ;  /* 0x00007610ffa37816 */ /* 0x002fc800000000a3 */
[----:B------:R0:W4:Y:S04]  /*90a0*/  @!P0 LDG.E.U16 R204, desc[UR6][R142.64] ;  /* 0x000000068ecc8981 */ /* 0x000128000c1e1500 */
[----:B------:R1:W-:Y:S01]  /*90b0*/  STS.U16 [R2+UR4+0x400], R162 ;  /* 0x000400a202007988 */ /* 0x0003e20008000404 */
        /* <DEDUP_REMOVED lines=68> */
[----:B------:R0:W4:Y:S01]  /*9500*/  @!P0 LDG.E.U16 R159, desc[UR6][R142.64] ;  /* 0x000000068e9f8981 */ /* 0x000122000c1e1500 */
[----:B------:R-:W-:-:S03]  /*9510*/  LOP3.LUT R125, R2, 0x10, RZ, 0x3c, !PT ;  /* 0x00000010027d7812 */ /* 0x000fc600078e3cff */
        /* <DEDUP_REMOVED lines=45> */
[----:B------:R-:W-:Y:S01]  /*97f0*/  STS.U16 [R125+UR4+0x2080], R213 ;  /* 0x002080d57d007988 */ /* 0x000fe20008000404 */
[----:B0-----:R-:W-:Y:S02]  /*9800*/  @!P0 IMAD.MOV.U32 R142, RZ, RZ, R23 ;  /* 0x000000ffff8e8224 */ /* 0x001fe400078e0017 */
[----:B------:R-:W-:Y:S01]  /*9810*/  @!P0 IMAD.MOV.U32 R143, RZ, RZ, R13 ;  /* 0x000000ffff8f8224 */ /* 0x000fe200078e000d */
[----:B------:R-:W-:Y:S04]  /*9820*/  STS.U16 [R125+UR4+0x2480], R205 ;  /* 0x002480cd7d007988 */ /* 0x000fe80008000404 */
[----:B------:R0:W-:Y:S04]  /*9830*/  STS.U16 [R125+UR4+0x2880], R189 ;  /* 0x002880bd7d007988 */ /* 0x0001e80008000404 */
[----:B------:R-:W4:Y:S01]  /*9840*/  @!P0 LDG.E.U16 R220, desc[UR6][R142.64] ;  /* 0x000000068edc8981 */ /* 0x000f22000c1e1500 */
[----:B0-----:R-:W-:-:S03]  /*9850*/  LOP3.LUT R189, R2, 0x10, RZ, 0x3c, !PT ;  /* 0x0000001002bd7812 */ /* 0x001fc600078e3cff */
[----:B------:R-:W4:Y:S04]  /*9860*/  LDL.LU R142, [R1+0x8] ;  /* 0x00000800018e7983 */ /* 0x000f280000300800 */
[----:B------:R-:W4:Y:S04]  /*9870*/  LDL.LU R143, [R1+0x18] ;  /* 0x00001800018f7983 */ /* 0x000f280000300800 */
[----:B------:R-:W4:Y:S04]  /*9880*/  LDL.LU R213, [R1+0x1c] ;  /* 0x00001c0001d57983 */ /* 0x000f280000300800 */
[----:B------:R-:W4:Y:S04]  /*9890*/  LDL.LU R205, [R1+0x3a0] ;  /* 0x0003a00001cd7983 */ /* 0x000f280000300800 */
[----:B------:R-:W4:Y:S04]  /*98a0*/  LDL.LU R125, [R1+0x42c] ;  /* 0x00042c00017d7983 */ /* 0x000f280000300800 */
[----:B------:R0:W-:Y:S04]  /*98b0*/  STS.U16 [R189+UR4+0x2c80], R173 ;  /* 0x002c80adbd007988 */ /* 0x0001e80008000404 */
[----:B0-----:R-:W4:Y:S04]  /*98c0*/  LDL.LU R173, [R1+0x3a4] ;  /* 0x0003a40001ad7983 */ /* 0x001f280000300800 */
[----:B------:R0:W-:Y:S02]  /*98d0*/  STS.U16 [R189+UR4+0x3080], R126 ;  /* 0x0030807ebd007988 */ /* 0x0001e40008000404 */
[----:B0-----:R-:W-:-:S02]  /*98e0*/  LOP3.LUT R126, R2, 0x10, RZ, 0x3c, !PT ;  /* 0x00000010027e7812 */ /* 0x001fc400078e3cff */
[----:B------:R-:W-:-:S03]  /*98f0*/  LOP3.LUT R189, R2, 0x20, RZ, 0x3c, !PT ;  /* 0x0000002002bd7812 */ /* 0x000fc600078e3cff */
[----:B------:R-:W-:Y:S04]  /*9900*/  STS.U16 [R126+UR4+0x3480], R127 ;  /* 0x0034807f7e007988 */ /* 0x000fe80008000404 */
[----:B--2---:R-:W-:Y:S04]  /*9910*/  STS.U16 [R126+UR4+0x3880], R145 ;  /* 0x003880917e007988 */ /* 0x004fe80008000404 */
[----:B---3--:R-:W-:Y:S04]  /*9920*/  STS.U16 [R126+UR4+0x3c80], R176 ;  /* 0x003c80b07e007988 */ /* 0x008fe80008000404 */
[----:B----4-:R-:W-:Y:S04]  /*9930*/  STS.U16 [R189+UR4+0x100], R173 ;  /* 0x000100adbd007988 */ /* 0x010fe80008000404 */
[----:B------:R-:W-:Y:S04]  /*9940*/  STS.U16 [R189+UR4+0x500], R213 ;  /* 0x000500d5bd007988 */ /* 0x000fe80008000404 */
[----:B------:R-:W-:Y:S04]  /*9950*/  STS.U16 [R189+UR4+0x900], R142 ;  /* 0x0009008ebd007988 */ /* 0x000fe80008000404 */
[----:B------:R0:W-:Y:S04]  /*9960*/  STS.U16 [R189+UR4+0xd00], R101 ;  /* 0x000d0065bd007988 */ /* 0x0001e80008000404 */
[----:B0-----:R-:W2:Y:S04]  /*9970*/  LDL.LU R101, [R1+0x428] ;  /* 0x0004280001657983 */ /* 0x001ea80000300800 */
[----:B------:R-:W3:Y:S04]  /*9980*/  LDL.LU R213, [R1+0x39c] ;  /* 0x00039c0001d57983 */ /* 0x000ee80000300800 */
[----:B------:R-:W4:Y:S04]  /*9990*/  LDL.LU R142, [R1+0x14] ;  /* 0x00001400018e7983 */ /* 0x000f280000300800 */
[----:B------:R-:W-:Y:S04]  /*99a0*/  STS.U16 [R189+UR4+0x1100], R246 ;  /* 0x001100f6bd007988 */ /* 0x000fe80008000404 */
[----:B------:R-:W-:Y:S04]  /*99b0*/  STS.U16 [R189+UR4+0x1500], R236 ;  /* 0x001500ecbd007988 */ /* 0x000fe80008000404 */
[----:B------:R-:W-:Y:S04]  /*99c0*/  STS.U16 [R189+UR4+0x1900], R229 ;  /* 0x001900e5bd007988 */ /* 0x000fe80008000404 */
[----:B------:R-:W-:Y:S01]  /*99d0*/  STS.U16 [R189+UR4+0x1d00], R221 ;  /* 0x001d00ddbd007988 */ /* 0x000fe20008000404 */
[----:B------:R-:W-:-:S03]  /*99e0*/  LOP3.LUT R126, R2, 0x30, RZ, 0x3c, !PT ;  /* 0x00000030027e7812 */ /* 0x000fc600078e3cff */
[----:B------:R-:W-:Y:S04]  /*99f0*/  STS.U16 [R189+UR4+0x2100], R212 ;  /* 0x002100d4bd007988 */ /* 0x000fe80008000404 */
        /* <DEDUP_REMOVED lines=9> */
[----:B------:R0:W-:Y:S04]  /*9a90*/  STS.U16 [R126+UR4+0x980], R125 ;  /* 0x0009807d7e007988 */ /* 0x0001e80008000404 */
[----:B------:R-:W-:Y:S04]  /*9aa0*/  STS.U16 [R126+UR4+0xd80], R252 ;  /* 0x000d80fc7e007988 */ /* 0x000fe80008000404 */
        /* <DEDUP_REMOVED lines=13> */
[----:B0-----:R-:W2:Y:S04]  /*9b80*/  LDL.LU R125, [R1+0x424] ;  /* 0x00042400017d7983 */ /* 0x001ea80000300800 */
[----:B------:R-:W2:Y:S04]  /*9b90*/  LDL.LU R143, [R1+0x398] ;  /* 0x00039800018f7983 */ /* 0x000ea80000300800 */
[----:B---3--:R-:W-:Y:S04]  /*9ba0*/  STS.U16 [R127+UR4+0x200], R213 ;  /* 0x000200d57f007988 */ /* 0x008fe80008000404 */
[----:B----4-:R-:W-:Y:S04]  /*9bb0*/  STS.U16 [R127+UR4+0x600], R142 ;  /* 0x0006008e7f007988 */ /* 0x010fe80008000404 */
[----:B------:R0:W-:Y:S04]  /*9bc0*/  STS.U16 [R127+UR4+0xa00], R99 ;  /* 0x000a00637f007988 */ /* 0x0001e80008000404 */
[----:B0-----:R-:W3:Y:S04]  /*9bd0*/  LDL.LU R99, [R1+0x420] ;  /* 0x0004200001637983 */ /* 0x001ee80000300800 */
        /* <DEDUP_REMOVED lines=14> */
[----:B--2---:R-:W-:Y:S04]  /*9cc0*/  STS.U16 [R126+UR4+0x280], R143 ;  /* 0x0002808f7e007988 */ /* 0x004fe80008000404 */
[----:B---3--:R0:W-:Y:S04]  /*9cd0*/  STS.U16 [R126+UR4+0x680], R99 ;  /* 0x000680637e007988 */ /* 0x0081e80008000404 */
[----:B------:R1:W-:Y:S04]  /*9ce0*/  STS.U16 [R126+UR4+0xa80], R100 ;  /* 0x000a80647e007988 */ /* 0x0003e80008000404 */
[----:B0-----:R-:W2:Y:S04]  /*9cf0*/  LDL.LU R99, [R1+0x41c] ;  /* 0x00041c0001637983 */ /* 0x001ea80000300800 */
[----:B-1----:R-:W3:Y:S04]  /*9d00*/  LDL.LU R100, [R1+0x418] ;  /* 0x0004180001647983 */ /* 0x002ee80000300800 */
        /* <DEDUP_REMOVED lines=13> */
[----:B------:R0:W-:Y:S02]  /*9de0*/  STS.U16 [R126+UR4+0x3e80], R184 ;  /* 0x003e80b87e007988 */ /* 0x0001e40008000404 */
[----:B0-----:R-:W-:-:S02]  /*9df0*/  LOP3.LUT R126, R2, 0x70, RZ, 0x3c, !PT ;  /* 0x00000070027e7812 */ /* 0x001fc400078e3cff */
[----:B---3--:R0:W-:Y:S04]  /*9e00*/  STS.U16 [R127+UR4+0x300], R100 ;  /* 0x000300647f007988 */ /* 0x0081e80008000404 */
[----:B------:R1:W-:Y:S04]  /*9e10*/  STS.U16 [R127+UR4+0x700], R125 ;  /* 0x0007007d7f007988 */ /* 0x0003e80008000404 */
[----:B------:R3:W-:Y:S04]  /*9e20*/  STS.U16 [R127+UR4+0xb00], R119 ;  /* 0x000b00777f007988 */ /* 0x0007e80008000404 */
        /* <DEDUP_REMOVED lines=11> */
[----:B0-----:R-:W4:Y:S04]  /*9ee0*/  LDL.LU R100, [R1+0x414] ;  /* 0x0004140001647983 */ /* 0x001f280000300800 */
[----:B------:R-:W-:Y:S04]  /*9ef0*/  STS.U16 [R127+UR4+0x3b00], R172 ;  /* 0x003b00ac7f007988 */ /* 0x000fe80008000404 */
[----:B-1----:R-:W4:Y:S04]  /*9f00*/  LDL.LU R125, [R1+0x410] ;  /* 0x00041000017d7983 */ /* 0x002f280000300800 */
[----:B------:R-:W-:Y:S04]  /*9f10*/  STS.U16 [R127+UR4+0x3f00], R175 ;  /* 0x003f00af7f007988 */ /* 0x000fe80008000404 */
[----:B---3--:R-:W3:Y:S04]  /*9f20*/  LDL.LU R119, [R1+0x40c] ;  /* 0x00040c0001777983 */ /* 0x008ee80000300800 */
[----:B--2---:R0:W-:Y:S04]  /*9f30*/  STS.U16 [R126+UR4+0x380], R99 ;  /* 0x000380637e007988 */ /* 0x0041e80008000404 */
[----:B------:R1:W-:Y:S04]  /*9f40*/  STS.U16 [R126+UR4+0x780], R101 ;  /* 0x000780657e007988 */ /* 0x0003e80008000404 */
[----:B------:R2:W-:Y:S04]  /*9f50*/  STS.U16 [R126+UR4+0xb80], R3 ;  /* 0x000b80037e007988 */ /* 0x0005e80008000404 */
[----:B0-----:R-:W3:Y:S04]  /*9f60*/  LDL.LU R99, [R1+0x408] ;  /* 0x0004080001637983 */ /* 0x001ee80000300800 */
[----:B-1----:R-:W4:Y:S04]  /*9f70*/  LDL.LU R101, [R1+0x404] ;  /* 0x0004040001657983 */ /* 0x002f280000300800 */
[----:B--2---:R-:W2:Y:S04]  /*9f80*/  LDL.LU R3, [R1+0x400] ;  /* 0x0004000001037983 */ /* 0x004ea80000300800 */
        /* <DEDUP_REMOVED lines=12> */
[----:B------:R2:W-:Y:S01]  /*a050*/  STS.U16 [R126+UR4+0x3f80], R188 ;  /* 0x003f80bc7e007988 */ /* 0x0005e20008000404 */
[----:B------:R-:W-:-:S03]  /*a060*/  UMOV UR37, 0x40000040 ;  /* 0x4000004000257882 */ /* 0x000fc60000000000 */
[----:B------:R-:W3:Y:S01]  /*a070*/  LDL.LU R145, [R1+0x3b8] ;  /* 0x0003b80001917983 */ /* 0x000ee20000300800 */
[----:B--2---:R-:W-:-:S03]  /*a080*/  LOP3.LUT R126, R3, 0x10, RZ, 0x3c, !PT ;  /* 0x00000010037e7812 */ /* 0x004fc600078e3cff */
        /* <DEDUP_REMOVED lines=10> */
[----:B------:R-:W-:Y:S01]  /*a130*/  STS.U16 [R127+UR4+0x8500], R161 ;  /* 0x008500a17f007988 */ /* 0x000fe20008000404 */
[----:B0-----:R-:W-:-:S03]  /*a140*/  LOP3.LUT R126, R3, 0x30, RZ, 0x3c, !PT ;  /* 0x00000030037e7812 */ /* 0x001fc600078e3cff */
[----:B------:R-:W-:Y:S04]  /*a150*/  STS.U16 [R127+UR4+0x8900], R151 ;  /* 0x008900977f007988 */ /* 0x000fe80008000404 */
[----:B------:R0:W-:Y:S04]  /*a160*/  STS.U16 [R127+UR4+0x8d00], R146 ;  /* 0x008d00927f007988 */ /* 0x0001e80008000404 */
[----:B------:R-:W-:Y:S04]  /*a170*/  STS.U16 [R126+UR4+0x8180], R196 ;  /* 0x008180c47e007988 */ /* 0x000fe80008000404 */
[----:B------:R-:W-:Y:S01]  /*a180*/  STS.U16 [R126+UR4+0x8580], R158 ;  /* 0x0085809e7e007988 */ /* 0x000fe20008000404 */
[----:B0-----:R-:W-:-:S03]  /*a190*/  LOP3.LUT R127, R3, 0x40, RZ, 0x3c, !PT ;  /* 0x00000040037f7812 */ /* 0x001fc600078e3cff */
[----:B------:R-:W-:Y:S04]  /*a1a0*/  STS.U16 [R126+UR4+0x8980], R150 ;  /* 0x008980967e007988 */ /* 0x000fe80008000404 */
[----:B------:R0:W-:Y:S04]  /*a1b0*/  STS.U16 [R126+UR4+0x8d80], R244 ;  /* 0x008d80f47e007988 */ /* 0x0001e80008000404 */
[----:B------:R-:W-:Y:S01]  /*a1c0*/  STS.U16 [R127+UR4+0x8200], R198 ;  /* 0x008200c67f007988 */ /* 0x000fe20008000404 */
[----:B------:R-:W-:-:S03]  /*a1d0*/  LOP3.LUT R128, R3, 0x60, RZ, 0x3c, !PT ;  /* 0x0000006003807812 */ /* 0x000fc600078e3cff */
[----:B------:R-:W-:Y:S01]  /*a1e0*/  STS.U16 [R127+UR4+0x8600], R157 ;  /* 0x0086009d7f007988 */ /* 0x000fe20008000404 */
[----:B0-----:R-:W-:-:S03]  /*a1f0*/  LOP3.LUT R126, R3, 0x50, RZ, 0x3c, !PT ;  /* 0x00000050037e7812 */ /* 0x001fc600078e3cff */
        /* <DEDUP_REMOVED lines=10> */
[----:B------:R-:W-:Y:S04]  /*a2a0*/  STS.U16 [R128+UR4+0x8f00], R227 ;  /* 0x008f00e380007988 */ /* 0x000fe80008000404 */
[----:B------:R-:W-:Y:S04]  /*a2b0*/  STS.U16 [R126+UR4+0x8380], R204 ;  /* 0x008380cc7e007988 */ /* 0x000fe80008000404 */
[----:B------:R-:W-:Y:S04]  /*a2c0*/  STS.U16 [R126+UR4+0x8780], R154 ;  /* 0x0087809a7e007988 */ /* 0x000fe80008000404 */
[----:B------:R-:W-:Y:S04]  /*a2d0*/  STS.U16 [R126+UR4+0x8b80], R165 ;  /* 0x008b80a57e007988 */ /* 0x000fe80008000404 */
[----:B------:R0:W-:Y:S01]  /*a2e0*/  STS.U16 [R126+UR4+0x8f80], R220 ;  /* 0x008f80dc7e007988 */ /* 0x0001e20008000404 */
[----:B------:R1:W-:Y:S06]  /*a2f0*/  MEMBAR.ALL.CTA ;  /* 0x0000000000007992 */ /* 0x0003ec0000008000 */
[----:B-1----:R-:W1:Y:S04]  /*a300*/  FENCE.VIEW.ASYNC.S ;  /* 0x00000000000073c6 */ /* 0x002e680000000000 */
[----:B------:R-:W2:Y:S04]  /*a310*/  LDL.LU R127, [R1+0x3b4] ;  /* 0x0003b400017f7983 */ /* 0x000ea80000300800 */
[----:B------:R-:W2:Y:S04]  /*a320*/  LDL.LU R173, [R1+0x3b0] ;  /* 0x0003b00001ad7983 */ /* 0x000ea80000300800 */
[----:B------:R-:W4:Y:S04]  /*a330*/  LDL.LU R213, [R1+0x3ac] ;  /* 0x0003ac0001d57983 */ /* 0x000f280000300800 */
[----:B------:R-:W2:Y:S04]  /*a340*/  LDL.LU R189, [R1+0x3a8] ;  /* 0x0003a80001bd7983 */ /* 0x000ea80000300800 */
[----:B0-----:R-:W2:Y:S01]  /*a350*/  LDL R126, [R1+0x3bc] ;  /* 0x0003bc00017e7983 */ /* 0x001ea20000100800 */
[----:B-1----:R-:W-:Y:S06]  /*a360*/  BAR.SYNC.DEFER_BLOCKING 0x0 ;  /* 0x0000000000007b1d */ /* 0x002fec0000010000 */
[----:B------:R-:W3:Y:S04]  /*a370*/  LDL.LU R205, [R1+0x390] ;  /* 0x0003900001cd7983 */ /* 0x000ee80000300800 */
[----:B------:R-:W2:Y:S04]  /*a380*/  LDL.LU R142, [R1+0x388] ;  /* 0x00038800018e7983 */ /* 0x000ea80000300800 */
[----:B------:R-:W2:Y:S01]  /*a390*/  LDL.LU R143, [R1+0x380] ;  /* 0x00038000018f7983 */ /* 0x000ea20000300800 */
[----:B------:R-:W-:-:S06]  /*a3a0*/  WARPGROUP.ARRIVE ;  /* 0x00000000000079c5 */ /* 0x000fcc0000000000 */
[----:B------:R-:W-:Y:S04]  /*a3b0*/  HGMMA.64x32x16.F32.BF16 R40, gdesc[UR36].tnspA, R40 ;  /* 0x20600000242879f0 */ /* 0x000fe80008701828 */
[----:B------:R-:W-:Y:S04]  /*a3c0*/  HGMMA.64x32x16.F32.BF16 R40, gdesc[UR8].tnspA, R40 ;  /* 0x20600000082879f0 */ /* 0x000fe80008701828 */
[----:B------:R-:W-:Y:S04]  /*a3d0*/  HGMMA.64x32x16.F32.BF16 R40, gdesc[UR12].tnspA, R40 ;  /* 0x206000000c2879f0 */ /* 0x000fe80008701828 */
[----:B------:R-:W-:Y:S04]  /*a3e0*/  HGMMA.64x32x16.F32.BF16 R40, gdesc[UR16].tnspA, R40 ;  /* 0x20600000102879f0 */ /* 0x000fe80008701828 */
[----:B------:R-:W-:Y:S04]  /*a3f0*/  HGMMA.64x32x16.F32.BF16 R40, gdesc[UR20].tnspA, R40 ;  /* 0x20600000142879f0 */ /* 0x000fe80008701828 */
[----:B------:R-:W-:Y:S01]  /*a400*/  HGMMA.64x32x16.F32.BF16 R40, gdesc[UR24].tnspA, R40 ;  /* 0x20600000182879f0 */ /* 0x000fe20008701828 */
[----:B------:R-:W-:-:S03]  /*a410*/  UIADD3.64 UR48, UR8, 0x380, URZ ;  /* 0x0000038008307897 */ /* 0x000fc6000fffe03f */
[----:B------:R-:W-:Y:S01]  /*a420*/  HGMMA.64x32x16.F32.BF16 R40, gdesc[UR28].tnspA, R40 ;  /* 0x206000001c2879f0 */ /* 0x000fe20008701828 */
[----:B------:R-:W-:Y:S01]  /*a430*/  UMOV UR50, UR38 ;  /* 0x0000002600327c82 */ /* 0x000fe20008000000 */
[----:B------:R-:W-:Y:S01]  /*a440*/  UMOV UR51, UR39 ;  /* 0x0000002700337c82 */ /* 0x000fe20008000000 */
[----:B------:R-:W-:Y:S01]  /*a450*/  UIADD3.64 UR52, UR8, 0x400, URZ ;  /* 0x0000040008347897 */ /* 0x000fe2000fffe03f */
[----:B------:R-:W-:Y:S04]  /*a460*/  HGMMA.64x32x16.F32.BF16 R40, gdesc[UR32].tnspA, R40 ;  /* 0x20600000202879f0 */ /* 0x000fe80008701828 */
[----:B------:R-:W-:Y:S01]  /*a470*/  HGMMA.64x32x16.F32.BF16 R24, gdesc[UR48].tnspA, R24 ;  /* 0x20600000301879f0 */ /* 0x000fe20008701818 */
[----:B------:R-:W-:Y:S01]  /*a480*/  UMOV UR54, UR10 ;  /* 0x0000000a00367c82 */ /* 0x000fe20008000000 */
[----:B------:R-:W-:Y:S01]  /*a490*/  UMOV UR55, UR11 ;  /* 0x0000000b00377c82 */ /* 0x000fe20008000000 */
[----:B------:R-:W-:Y:S01]  /*a4a0*/  UIADD3.64 UR56, UR8, 0x480, URZ ;  /* 0x0000048008387897 */ /* 0x000fe2000fffe03f */
[----:B------:R-:W-:Y:S01]  /*a4b0*/  HGMMA.64x32x16.F32.BF16 R24, gdesc[UR52].tnspA, R24 ;  /* 0x20600000341879f0 */ /* 0x000fe20008701818 */
[----:B------:R-:W-:Y:S01]  /*a4c0*/  UMOV UR58, UR14 ;  /* 0x0000000e003a7c82 */ /* 0x000fe20008000000 */
[----:B------:R-:W-:Y:S01]  /*a4d0*/  UMOV UR59, UR15 ;  /* 0x0000000f003b7c82 */ /* 0x000fe20008000000 */
[----:B----4-:R-:W-:-:S02]  /*a4e0*/  R2UR UR52, R213 ;  /* 0x00000000d53472ca */ /* 0x010fc400000e0000 */
[----:B------:R-:W4:Y:S03]  /*a4f0*/  LDL.LU R213, [R1+0x368] ;  /* 0x0003680001d57983 */ /* 0x000f260000300800 */
[----:B------:R-:W-:Y:S01]  /*a500*/  HGMMA.64x32x16.F32.BF16 R24, gdesc[UR56].tnspA, R24 ;  /* 0x20600000381879f0 */ /* 0x000fe20008701818 */
[----:B------:R-:W-:Y:S02]  /*a510*/  R2UR UR56, R101 ;  /* 0x00000000653872ca */ /* 0x000fe400000e0000 */
[----:B------:R-:W0:Y:S02]  /*a520*/  LDC R101, c[0x0][0x238] ;  /* 0x00008e00ff657b82 */ /* 0x000e240000000800 */
[----:B0-----:R-:W-:-:S04]  /*a530*/  IMAD.SHL.U32 R101, R101, 0x80, RZ ;  /* 0x0000008065657824 */ /* 0x001fc800078e00ff */
[----:B------:R-:W-:-:S05]  /*a540*/  IMAD.SHL.U32 R101, R101, 0x2, RZ ;  /* 0x0000000265657824 */ /* 0x000fca00078e00ff */
[-C--:B---3--:R-:W-:Y:S02]  /*a550*/  IADD3 R205, P3, R205, R101.reuse, RZ ;  /* 0x00000065cdcd7210 */ /* 0x088fe40007f7e0ff */
[-C--:B------:R-:W-:Y:S02]  /*a560*/  IADD3 R125, P6, R125, R101.reuse, RZ ;  /* 0x000000657d7d7210 */ /* 0x080fe40007fde0ff */
[-C--:B--2---:R-:W-:Y:S01]  /*a570*/  IADD3 R142, P4, R142, R101.reuse, RZ ;  /* 0x000000658e8e7210 */ /* 0x084fe20007f9e0ff */
[----:B------:R-:W-:Y:S01]  /*a580*/  STL [R1+0x390], R205 ;  /* 0x000390cd01007387 */ /* 0x000fe20000100800 */
[-C--:B------:R-:W-:Y:S02]  /*a590*/  IADD3 R143, P5, R143, R101.reuse, RZ ;  /* 0x000000658f8f7210 */ /* 0x080fe40007fbe0ff */
[-C--:B------:R-:W-:Y:S01]  /*a5a0*/  IADD3 R100, P1, R100, R101.reuse, RZ ;  /* 0x0000006564647210 */ /* 0x080fe20007f3e0ff */
[----:B------:R0:W-:Y:S04]  /*a5b0*/  STL [R1+0x378], R125 ;  /* 0x0003787d01007387 */ /* 0x0001e80000100800 */
[----:B------:R1:W-:Y:S04]  /*a5c0*/  STL [R1+0x388], R142 ;  /* 0x0003888e01007387 */ /* 0x0003e80000100800 */
[----:B0-----:R-:W2:Y:S04]  /*a5d0*/  LDL.LU R125, [R1+0x3fc] ;  /* 0x0003fc00017d7983 */ /* 0x001ea80000300800 */
[----:B------:R-:W-:Y:S04]  /*a5e0*/  STL [R1+0x380], R143 ;  /* 0x0003808f01007387 */ /* 0x000fe80000100800 */
[----:B------:R-:W3:Y:S04]  /*a5f0*/  LDL.LU R211, [R1+0x38c] ;  /* 0x00038c0001d37983 */ /* 0x000ee80000300800 */
[----:B-1----:R-:W3:Y:S04]  /*a600*/  LDL.LU R142, [R1+0x360] ;  /* 0x00036000018e7983 */ /* 0x002ee80000300800 */
[----:B------:R0:W-:Y:S04]  /*a610*/  STL [R1+0x370], R100 ;  /* 0x0003706401007387 */ /* 0x0001e80000100800 */
[----:B0-----:R-:W2:Y:S04]  /*a620*/  LDL.LU R100, [R1+0x3f8] ;  /* 0x0003f80001647983 */ /* 0x001ea80000300800 */
[----:B------:R-:W3:Y:S04]  /*a630*/  LDL.LU R218, [R1+0x384] ;  /* 0x0003840001da7983 */ /* 0x000ee80000300800 */
[----:B------:R-:W3:Y:S04]  /*a640*/  LDL.LU R228, [R1+0x358] ;  /* 0x0003580001e47983 */ /* 0x000ee80000300800 */
[----:B------:R-:W3:Y:S04]  /*a650*/  LDL.LU R235, [R1+0x37c] ;  /* 0x00037c0001eb7983 */ /* 0x000ee80000300800 */
[----:B------:R-:W3:Y:S04]  /*a660*/  LDL.LU R245, [R1+0x350] ;  /* 0x0003500001f57983 */ /* 0x000ee80000300800 */
[----:B------:R-:W3:Y:S04]  /*a670*/  LDL.LU R252, [R1+0x374] ;  /* 0x0003740001fc7983 */ /* 0x000ee80000300800 */
[----:B------:R-:W3:Y:S04]  /*a680*/  LDL.LU R178, [R1+0x348] ;  /* 0x0003480001b27983 */ /* 0x000ee80000300800 */
[----:B------:R-:W3:Y:S04]  /*a690*/  LDL.LU R160, [R1+0x36c] ;  /* 0x00036c0001a07983 */ /* 0x000ee80000300800 */
[----:B------:R-:W3:Y:S01]  /*a6a0*/  LDL.LU R143, [R1+0x340] ;  /* 0x00034000018f7983 */ /* 0x000ee20000300800 */
[----:B------:R-:W-:-:S03]  /*a6b0*/  IADD3 R119, P2, R119, R101, RZ ;  /* 0x0000006577777210 */ /* 0x000fc60007f5e0ff */
[----:B------:R-:W3:Y:S04]  /*a6c0*/  LDL.LU R137, [R1+0x364] ;  /* 0x0003640001897983 */ /* 0x000ee80000300800 */
[----:B------:R-:W3:Y:S04]  /*a6d0*/  LDL.LU R205, [R1+0x338] ;  /* 0x0003380001cd7983 */ /* 0x000ee80000300800 */
[----:B------:R-:W3:Y:S04]  /*a6e0*/  LDL.LU R128, [R1+0x35c] ;  /* 0x00035c0001807983 */ /* 0x000ee80000300800 */
[----:B------:R-:W3:Y:S04]  /*a6f0*/  LDL.LU R171, [R1+0x330] ;  /* 0x0003300001ab7983 */ /* 0x000ee80000300800 */
[----:B------:R-:W3:Y:S01]  /*a700*/  LDL.LU R187, [R1+0x354] ;  /* 0x0003540001bb7983 */ /* 0x000ee20000300800 */
[----:B------:R-:W-:Y:S01]  /*a710*/  VIADD R99, R99, 0x1 ;  /* 0x0000000163637836 */ /* 0x000fe20000000000 */
[----:B------:R-:W-:-:S02]  /*a720*/  R2UR UR49, R145 ;  /* 0x00000000913172ca */ /* 0x000fc400000e0000 */
[----:B------:R-:W-:Y:S02]  /*a730*/  R2UR UR48, R127 ;  /* 0x000000007f3072ca */ /* 0x000fe400000e0000 */
[----:B------:R-:W-:Y:S02]  /*a740*/  ISETP.NE.U32.AND P0, PT, R99, R126, PT ;  /* 0x0000007e6300720c */ /* 0x000fe40003f05070 */
[----:B------:R-:W-:Y:S02]  /*a750*/  R2UR UR53, R173 ;  /* 0x00000000ad3572ca */ /* 0x000fe400000e0000 */
[----:B------:R-:W-:Y:S01]  /*a760*/  R2UR UR57, R189 ;  /* 0x00000000bd3972ca */ /* 0x000fe200000e0000 */
[----:B--2---:R-:W-:Y:S01]  /*a770*/  IMAD.X R125, R125, 0x1, R100, P2 ;  /* 0x000000017d7d7824 */ /* 0x004fe200010e0664 */
[----:B----4-:R-:W-:-:S05]  /*a780*/  IADD3 R213, P2, R213, R101, RZ ;  /* 0x00000065d5d57210 */ /* 0x010fca0007f5e0ff */
[----:B------:R0:W-:Y:S04]  /*a790*/  STL [R1+0x368], R213 ;  /* 0x000368d501007387 */ /* 0x0001e80000100800 */
[----:B------:R-:W2:Y:S04]  /*a7a0*/  LDL.LU R203, [R1+0x328] ;  /* 0x0003280001cb7983 */ /* 0x000ea80000300800 */
[----:B------:R-:W4:Y:S04]  /*a7b0*/  LDL.LU R212, [R1+0x34c] ;  /* 0x00034c0001d47983 */ /* 0x000f280000300800 */
[----:B------:R-:W4:Y:S04]  /*a7c0*/  LDL.LU R221, [R1+0x320] ;  /* 0x0003200001dd7983 */ /* 0x000f280000300800 */
[----:B------:R-:W4:Y:S04]  /*a7d0*/  LDL.LU R229, [R1+0x344] ;  /* 0x0003440001e57983 */ /* 0x000f280000300800 */
[----:B------:R-:W4:Y:S04]  /*a7e0*/  LDL.LU R236, [R1+0x318] ;  /* 0x0003180001ec7983 */ /* 0x000f280000300800 */
[----:B------:R-:W4:Y:S04]  /*a7f0*/  LDL.LU R246, [R1+0x33c] ;  /* 0x00033c0001f67983 */ /* 0x000f280000300800 */
[----:B------:R-:W4:Y:S04]  /*a800*/  LDL.LU R176, [R1+0x310] ;  /* 0x0003100001b07983 */ /* 0x000f280000300800 */
[----:B------:R-:W4:Y:S04]  /*a810*/  LDL.LU R145, [R1+0x334] ;  /* 0x0003340001917983 */ /* 0x000f280000300800 */
[----:B------:R-:W4:Y:S01]  /*a820*/  LDL.LU R127, [R1+0x308] ;  /* 0x00030800017f7983 */ /* 0x000f220000300800 */
[----:B---3--:R-:W-:-:S03]  /*a830*/  IMAD.X R211, R211, 0x1, R100, P3 ;  /* 0x00000001d3d37824 */ /* 0x008fc600018e0664 */
[----:B------:R-:W3:Y:S01]  /*a840*/  LDL.LU R126, [R1+0x32c] ;  /* 0x00032c00017e7983 */ /* 0x000ee20000300800 */
[----:B------:R-:W-:-:S03]  /*a850*/  IADD3 R142, P3, R142, R101, RZ ;  /* 0x000000658e8e7210 */ /* 0x000fc60007f7e0ff */
[----:B------:R-:W3:Y:S04]  /*a860*/  LDL.LU R173, [R1+0x300] ;  /* 0x0003000001ad7983 */ /* 0x000ee80000300800 */
[----:B------:R-:W3:Y:S04]  /*a870*/  LDL.LU R189, [R1+0x324] ;  /* 0x0003240001bd7983 */ /* 0x000ee80000300800 */
[----:B0-----:R-:W3:Y:S04]  /*a880*/  LDL.LU R213, [R1+0x2f8] ;  /* 0x0002f80001d57983 */ /* 0x001ee80000300800 */
[----:B------:R0:W-:Y:S04]  /*a890*/  STL [R1+0x360], R142 ;  /* 0x0003608e01007387 */ /* 0x0001e80000100800 */
[----:B0-----:R-:W3:Y:S01]  /*a8a0*/  LDL.LU R142, [R1+0x31c] ;  /* 0x00031c00018e7983 */ /* 0x001ee20000300800 */
[--C-:B------:R-:W-:Y:S01]  /*a8b0*/  IMAD.X R218, R218, 0x1, R100.reuse, P4 ;  /* 0x00000001dada7824 */ /* 0x100fe200020e0664 */
[-C--:B------:R-:W-:Y:S01]  /*a8c0*/  IADD3 R228, P4, R228, R101.reuse, RZ ;  /* 0x00000065e4e47210 */ /* 0x080fe20007f9e0ff */
[--C-:B------:R-:W-:Y:S01]  /*a8d0*/  IMAD.X R235, R235, 0x1, R100.reuse, P5 ;  /* 0x00000001ebeb7824 */ /* 0x100fe200028e0664 */
[----:B------:R-:W-:Y:S01]  /*a8e0*/  IADD3 R245, P5, R245, R101, RZ ;  /* 0x00000065f5f57210 */ /* 0x000fe20007fbe0ff */
[----:B------:R-:W-:Y:S01]  /*a8f0*/  STL [R1+0x38c], R211 ;  /* 0x00038cd301007387 */ /* 0x000fe20000100800 */
[----:B------:R-:W-:-:S02]  /*a900*/  IMAD.X R252, R252, 0x1, R100, P6 ;  /* 0x00000001fcfc7824 */ /* 0x000fc400030e0664 */
[--C-:B------:R-:W-:Y:S01]  /*a910*/  IMAD.X R160, R160, 0x1, R100.reuse, P1 ;  /* 0x00000001a0a07824 */ /* 0x100fe200008e0664 */
[----:B------:R-:W-:Y:S01]  /*a920*/  STL [R1+0x384], R218 ;  /* 0x000384da01007387 */ /* 0x000fe20000100800 */
[-C--:B------:R-:W-:Y:S02]  /*a930*/  IADD3 R143, P1, R143, R101.reuse, RZ ;  /* 0x000000658f8f7210 */ /* 0x080fe40007f3e0ff */
[-C--:B------:R-:W-:Y:S01]  /*a940*/  IADD3 R178, P6, R178, R101.reuse, RZ ;  /* 0x00000065b2b27210 */ /* 0x080fe20007fde0ff */
[----:B------:R-:W-:Y:S04]  /*a950*/  STL [R1+0x358], R228 ;  /* 0x000358e401007387 */ /* 0x000fe80000100800 */
[----:B------:R-:W-:Y:S04]  /*a960*/  STL [R1+0x37c], R235 ;  /* 0x00037ceb01007387 */ /* 0x000fe80000100800 */
[----:B------:R-:W-:Y:S04]  /*a970*/  STL [R1+0x350], R245 ;  /* 0x000350f501007387 */ /* 0x000fe80000100800 */
[----:B------:R-:W-:Y:S04]  /*a980*/  STL [R1+0x374], R252 ;  /* 0x000374fc01007387 */ /* 0x000fe80000100800 */
[----:B------:R0:W-:Y:S04]  /*a990*/  STL [R1+0x340], R143 ;  /* 0x0003408f01007387 */ /* 0x0001e80000100800 */
[----:B------:R-:W-:Y:S04]  /*a9a0*/  STL [R1+0x348], R178 ;  /* 0x000348b201007387 */ /* 0x000fe80000100800 */
[----:B0-----:R-:W3:Y:S01]  /*a9b0*/  LDL.LU R143, [R1+0x2f0] ;  /* 0x0002f000018f7983 */ /* 0x001ee20000300800 */
[--C-:B------:R-:W-:Y:S01]  /*a9c0*/  IMAD.X R137, R137, 0x1, R100.reuse, P2 ;  /* 0x0000000189897824 */ /* 0x100fe200010e0664 */
[-C--:B------:R-:W-:Y:S01]  /*a9d0*/  IADD3 R205, P2, R205, R101.reuse, RZ ;  /* 0x00000065cdcd7210 */ /* 0x080fe20007f5e0ff */
[--C-:B------:R-:W-:Y:S01]  /*a9e0*/  IMAD.X R128, R128, 0x1, R100.reuse, P3 ;  /* 0x0000000180807824 */ /* 0x100fe200018e0664 */
[----:B------:R-:W-:Y:S01]  /*a9f0*/  STL [R1+0x36c], R160 ;  /* 0x00036ca001007387 */ /* 0x000fe20000100800 */
[----:B------:R-:W-:Y:S01]  /*aa00*/  IADD3 R171, P3, R171, R101, RZ ;  /* 0x00000065abab7210 */ /* 0x000fe20007f7e0ff */
[----:B------:R-:W-:-:S02]  /*aa10*/  IMAD.X R187, R187, 0x1, R100, P4 ;  /* 0x00000001bbbb7824 */ /* 0x000fc400020e0664 */
[----:B------:R0:W-:Y:S04]  /*aa20*/  STL [R1+0x338], R205 ;  /* 0x000338cd01007387 */ /* 0x0001e80000100800 */
[----:B0-----:R-:W3:Y:S04]  /*aa30*/  LDL.LU R205, [R1+0x314] ;  /* 0x0003140001cd7983 */ /* 0x001ee80000300800 */
[----:B------:R-:W-:Y:S04]  /*aa40*/  STL [R1+0x364], R137 ;  /* 0x0003648901007387 */ /* 0x000fe80000100800 */
[----:B------:R-:W-:Y:S04]  /*aa50*/  STL [R1+0x35c], R128 ;  /* 0x00035c8001007387 */ /* 0x000fe80000100800 */
[----:B------:R-:W-:Y:S04]  /*aa60*/  STL [R1+0x330], R171 ;  /* 0x000330ab01007387 */ /* 0x000fe80000100800 */
[----:B------:R-:W-:Y:S01]  /*aa70*/  STL [R1+0x354], R187 ;  /* 0x000354bb01007387 */ /* 0x000fe20000100800 */
[----:B--2---:R-:W-:Y:S01]  /*aa80*/  IADD3 R203, P4, R203, R101, RZ ;  /* 0x00000065cbcb7210 */ /* 0x004fe20007f9e0ff */
[----:B----4-:R-:W-:-:S04]  /*aa90*/  IMAD.X R212, R212, 0x1, R100, P5 ;  /* 0x00000001d4d47824 */ /* 0x010fc800028e0664 */
[----:B------:R-:W-:Y:S01]  /*aaa0*/  STL [R1+0x328], R203 ;  /* 0x000328cb01007387 */ /* 0x000fe20000100800 */
[----:B------:R-:W-:-:S03]  /*aab0*/  IADD3 R221, P5, R221, R101, RZ ;  /* 0x00000065dddd7210 */ /* 0x000fc60007fbe0ff */
[----:B------:R-:W-:Y:S01]  /*aac0*/  STL [R1+0x34c], R212 ;  /* 0x00034cd401007387 */ /* 0x000fe20000100800 */
[----:B------:R-:W-:-:S03]  /*aad0*/  IMAD.X R229, R229, 0x1, R100, P6 ;  /* 0x00000001e5e57824 */ /* 0x000fc600030e0664 */
        /* <DEDUP_REMOVED lines=11> */
[----:B---3--:R-:W-:-:S03]  /*ab90*/  IMAD.X R126, R126, 0x1, R100, P3 ;  /* 0x000000017e7e7824 */ /* 0x008fc600018e0664 */
[----:B------:R-:W-:Y:S01]  /*aba0*/  STL [R1+0x308], R127 ;  /* 0x0003087f01007387 */ /* 0x000fe20000100800 */
[----:B------:R-:W-:-:S03]  /*abb0*/  IADD3 R173, P3, R173, R101, RZ ;  /* 0x00000065adad7210 */ /* 0x000fc60007f7e0ff */
[----:B------:R-:W-:Y:S01]  /*abc0*/  STL [R1+0x32c], R126 ;  /* 0x00032c7e01007387 */ /* 0x000fe20000100800 */
[----:B------:R-:W-:-:S03]  /*abd0*/  IMAD.X R189, R189, 0x1, R100, P4 ;  /* 0x00000001bdbd7824 */ /* 0x000fc600020e0664 */
[----:B------:R-:W2:Y:S01]  /*abe0*/  LDL.LU R211, [R1+0x2e8] ;  /* 0x0002e80001d37983 */ /* 0x000ea20000300800 */
[----:B------:R-:W-:-:S03]  /*abf0*/  IADD3 R213, P4, R213, R101, RZ ;  /* 0x00000065d5d57210 */ /* 0x000fc60007f9e0ff */
[----:B------:R-:W-:Y:S04]  /*ac00*/  STL [R1+0x300], R173 ;  /* 0x000300ad01007387 */ /* 0x000fe80000100800 */
[----:B------:R0:W-:Y:S04]  /*ac10*/  STL [R1+0x2f8], R213 ;  /* 0x0002f8d501007387 */ /* 0x0001e80000100800 */
[----:B------:R-:W-:Y:S01]  /*ac20*/  STL [R1+0x324], R189 ;  /* 0x000324bd01007387 */ /* 0x000fe20000100800 */
[----:B------:R-:W-:-:S03]  /*ac30*/  IMAD.X R142, R142, 0x1, R100, P5 ;  /* 0x000000018e8e7824 */ /* 0x000fc600028e0664 */
[----:B0-----:R-:W3:Y:S04]  /*ac40*/  LDL.LU R213, [R1+0x30c] ;  /* 0x00030c0001d57983 */ /* 0x001ee80000300800 */
[----:B------:R-:W4:Y:S04]  /*ac50*/  LDL.LU R218, [R1+0x2e0] ;  /* 0x0002e00001da7983 */ /* 0x000f280000300800 */
[----:B------:R-:W4:Y:S04]  /*ac60*/  LDL.LU R228, [R1+0x304] ;  /* 0x0003040001e47983 */ /* 0x000f280000300800 */
[----:B------:R-:W4:Y:S04]  /*ac70*/  LDL.LU R235, [R1+0x2d8] ;  /* 0x0002d80001eb7983 */ /* 0x000f280000300800 */
[----:B------:R0:W-:Y:S04]  /*ac80*/  STL [R1+0x31c], R142 ;  /* 0x00031c8e01007387 */ /* 0x0001e80000100800 */
[----:B------:R-:W4:Y:S04]  /*ac90*/  LDL.LU R245, [R1+0x2fc] ;  /* 0x0002fc0001f57983 */ /* 0x000f280000300800 */
[----:B------:R-:W4:Y:S04]  /*aca0*/  LDL.LU R252, [R1+0x2d0] ;  /* 0x0002d00001fc7983 */ /* 0x000f280000300800 */
[----:B------:R-:W4:Y:S04]  /*acb0*/  LDL.LU R178, [R1+0x2f4] ;  /* 0x0002f40001b27983 */ /* 0x000f280000300800 */
[----:B------:R-:W4:Y:S04]  /*acc0*/  LDL.LU R160, [R1+0x2c8] ;  /* 0x0002c80001a07983 */ /* 0x000f280000300800 */
[----:B0-----:R-:W4:Y:S01]  /*acd0*/  LDL.LU R142, [R1+0x2ec] ;  /* 0x0002ec00018e7983 */ /* 0x001f220000300800 */
[----:B------:R-:W-:-:S03]  /*ace0*/  IADD3 R143, P5, R143, R101, RZ ;  /* 0x000000658f8f7210 */ /* 0x000fc60007fbe0ff */
[----:B------:R-:W4:Y:S04]  /*acf0*/  LDL.LU R137, [R1+0x2c0] ;  /* 0x0002c00001897983 */ /* 0x000f280000300800 */
[----:B------:R0:W-:Y:S04]  /*ad00*/  STL [R1+0x2f0], R143 ;  /* 0x0002f08f01007387 */ /* 0x0001e80000100800 */
[----:B0-----:R-:W4:Y:S01]  /*ad10*/  LDL.LU R143, [R1+0x2e4] ;  /* 0x0002e400018f7983 */ /* 0x001f220000300800 */
[----:B------:R-:W-:-:S03]  /*ad20*/  IMAD.X R205, R205, 0x1, R100, P6 ;  /* 0x00000001cdcd7824 */ /* 0x000fc600030e0664 */
        /* <DEDUP_REMOVED lines=16> */
[----:B0-----:R-:W4:Y:S01]  /*ae30*/  LDL.LU R205, [R1+0x2a4] ;  /* 0x0002a40001cd7983 */ /* 0x001f220000300800 */
[-C--:B--2---:R-:W-:Y:S01]  /*ae40*/  IADD3 R211, P6, R211, R101.reuse, RZ ;  /* 0x00000065d3d37210 */ /* 0x084fe20007fde0ff */
[----:B---3--:R-:W-:Y:S01]  /*ae50*/  IMAD.X R213, R213, 0x1, R100, P1 ;  /* 0x00000001d5d57824 */ /* 0x008fe200008e0664 */
[----:B----4-:R-:W-:-:S04]  /*ae60*/  IADD3 R218, P1, R218, R101, RZ ;  /* 0x00000065dada7210 */ /* 0x010fc80007f3e0ff */
[----:B------:R0:W-:Y:S01]  /*ae70*/  STL [R1+0x30c], R213 ;  /* 0x00030cd501007387 */ /* 0x0001e20000100800 */
[--C-:B------:R-:W-:Y:S01]  /*ae80*/  IMAD.X R228, R228, 0x1, R100.reuse, P2 ;  /* 0x00000001e4e47824 */ /* 0x100fe200010e0664 */
[----:B------:R-:W-:Y:S02]  /*ae90*/  IADD3 R235, P2, R235, R101, RZ ;  /* 0x00000065ebeb7210 */ /* 0x000fe40007f5e0ff */
[----:B0-----:R-:W2:Y:S04]  /*aea0*/  LDL.LU R213, [R1+0x278] ;  /* 0x0002780001d57983 */ /* 0x001ea80000300800 */
[----:B------:R-:W-:Y:S01]  /*aeb0*/  STL [R1+0x2e8], R211 ;  /* 0x0002e8d301007387 */ /* 0x000fe20000100800 */
[----:B------:R-:W-:-:S03]  /*aec0*/  IMAD.X R245, R245, 0x1, R100, P3 ;  /* 0x00000001f5f57824 */ /* 0x000fc600018e0664 */
[----:B------:R-:W-:Y:S01]  /*aed0*/  STL [R1+0x2e0], R218 ;  /* 0x0002e0da01007387 */ /* 0x000fe20000100800 */
[----:B------:R-:W-:-:S03]  /*aee0*/  IADD3 R252, P3, R252, R101, RZ ;  /* 0x00000065fcfc7210 */ /* 0x000fc60007f7e0ff */
[----:B------:R-:W-:Y:S01]  /*aef0*/  STL [R1+0x304], R228 ;  /* 0x000304e401007387 */ /* 0x000fe20000100800 */
[----:B------:R-:W-:-:S03]  /*af00*/  IMAD.X R178, R178, 0x1, R100, P4 ;  /* 0x00000001b2b27824 */ /* 0x000fc600020e0664 */
[----:B------:R-:W-:Y:S01]  /*af10*/  STL [R1+0x2d8], R235 ;  /* 0x0002d8eb01007387 */ /* 0x000fe20000100800 */
[----:B------:R-:W-:-:S03]  /*af20*/  IMAD.X R142, R142, 0x1, R100, P5 ;  /* 0x000000018e8e7824 */ /* 0x000fc600028e0664 */
[----:B------:R-:W-:Y:S04]  /*af30*/  STL [R1+0x2fc], R245 ;  /* 0x0002fcf501007387 */ /* 0x000fe80000100800 */
[----:B------:R-:W-:Y:S04]  /*af40*/  STL [R1+0x2d0], R252 ;  /* 0x0002d0fc01007387 */ /* 0x000fe80000100800 */
[----:B------:R0:W-:Y:S04]  /*af50*/  STL [R1+0x2ec], R142 ;  /* 0x0002ec8e01007387 */ /* 0x0001e80000100800 */
[----:B------:R-:W-:Y:S04]  /*af60*/  STL [R1+0x2f4], R178 ;  /* 0x0002f4b201007387 */ /* 0x000fe80000100800 */
[----:B0-----:R-:W3:Y:S01]  /*af70*/  LDL.LU R142, [R1+0x29c] ;  /* 0x00029c00018e7983 */ /* 0x001ee20000300800 */
[----:B------:R-:W-:Y:S01]  /*af80*/  IADD3 R160, P4, R160, R101, RZ ;  /* 0x00000065a0a07210 */ /* 0x000fe20007f9e0ff */
[----:B------:R-:W-:-:S04]  /*af90*/  IMAD.X R143, R143, 0x1, R100, P6 ;  /* 0x000000018f8f7824 */ /* 0x000fc800030e0664 */
[----:B------:R-:W-:Y:S04]  /*afa0*/  STL [R1+0x2c8], R160 ;  /* 0x0002c8a001007387 */ /* 0x000fe80000100800 */
[----:B------:R0:W-:Y:S01]  /*afb0*/  STL [R1+0x2e4], R143 ;  /* 0x0002e48f01007387 */ /* 0x0001e20000100800 */
[-C--:B------:R-:W-:Y:S01]  /*afc0*/  IADD3 R137, P5, R137, R101.reuse, RZ ;  /* 0x0000006589897210 */ /* 0x080fe20007fbe0ff */
[--C-:B------:R-:W-:Y:S01]  /*afd0*/  IMAD.X R171, R171, 0x1, R100.reuse, P1 ;  /* 0x00000001abab7824 */ /* 0x100fe200008e0664 */
[-C--:B------:R-:W-:Y:S01]  /*afe0*/  IADD3 R128, P6, R128, R101.reuse, RZ ;  /* 0x0000006580807210 */ /* 0x080fe20007fde0ff */
[----:B0-----:R-:W4:Y:S01]  /*aff0*/  LDL.LU R143, [R1+0x270] ;  /* 0x00027000018f7983 */ /* 0x001f220000300800 */
[-C--:B------:R-:W-:Y:S01]  /*b000*/  IADD3 R187, P1, R187, R101.reuse, RZ ;  /* 0x00000065bbbb7210 */ /* 0x080fe20007f3e0ff */
[--C-:B------:R-:W-:Y:S01]  /*b010*/  IMAD.X R203, R203, 0x1, R100.reuse, P2 ;  /* 0x00000001cbcb7824 */ /* 0x100fe200010e0664 */
[----:B------:R-:W-:Y:S01]  /*b020*/  IADD3 R212, P2, R212, R101, RZ ;  /* 0x00000065d4d47210 */ /* 0x000fe20007f5e0ff */
        /* <DEDUP_REMOVED lines=18> */
[----:B------:R-:W-:Y:S04]  /*b150*/  STL [R1+0x298], R246 ;  /* 0x000298f601007387 */ /* 0x000fe80000100800 */
[----:B------:R-:W-:Y:S01]  /*b160*/  STL [R1+0x2bc], R176 ;  /* 0x0002bcb001007387 */ /* 0x000fe20000100800 */
[-C--:B------:R-:W-:Y:S01]  /*b170*/  IADD3 R189, P1, R189, R101.reuse, RZ ;  /* 0x00000065bdbd7210 */ /* 0x080fe20007f3e0ff */
[----:B------:R-:W-:Y:S02]  /*b180*/  IMAD.X R205, R205, 0x1, R100, P2 ;  /* 0x00000001cdcd7824 */ /* 0x000fe400010e0664 */
[----:B------:R-:W-:Y:S04]  /*b190*/  STL [R1+0x290], R145 ;  /* 0x0002909101007387 */ /* 0x000fe80000100800 */
[----:B------:R-:W-:Y:S04]  /*b1a0*/  STL [R1+0x2b4], R127 ;  /* 0x0002b47f01007387 */ /* 0x000fe80000100800 */
[----:B------:R-:W-:Y:S04]  /*b1b0*/  STL [R1+0x288], R126 ;  /* 0x0002887e01007387 */ /* 0x000fe80000100800 */
[----:B------:R-:W4:Y:S04]  /*b1c0*/  LDL.LU R211, [R1+0x294] ;  /* 0x0002940001d37983 */ /* 0x000f280000300800 */
[----:B------:R-:W-:Y:S04]  /*b1d0*/  STL [R1+0x2ac], R173 ;  /* 0x0002acad01007387 */ /* 0x000fe80000100800 */
[----:B------:R0:W-:Y:S04]  /*b1e0*/  STL [R1+0x2a4], R205 ;  /* 0x0002a4cd01007387 */ /* 0x0001e80000100800 */
[----:B------:R-:W-:Y:S04]  /*b1f0*/  STL [R1+0x280], R189 ;  /* 0x000280bd01007387 */ /* 0x000fe80000100800 */
[----:B0-----:R-:W4:Y:S04]  /*b200*/  LDL.LU R205, [R1+0x268] ;  /* 0x0002680001cd7983 */ /* 0x001f280000300800 */
[----:B------:R-:W4:Y:S04]  /*b210*/  LDL.LU R218, [R1+0x28c] ;  /* 0x00028c0001da7983 */ /* 0x000f280000300800 */
[----:B------:R-:W4:Y:S04]  /*b220*/  LDL.LU R228, [R1+0x260] ;  /* 0x0002600001e47983 */ /* 0x000f280000300800 */
[----:B------:R-:W4:Y:S01]  /*b230*/  LDL.LU R235, [R1+0x284] ;  /* 0x0002840001eb7983 */ /* 0x000f220000300800 */
[----:B--2---:R-:W-:-:S05]  /*b240*/  IADD3 R213, P2, R213, R101, RZ ;  /* 0x00000065d5d57210 */ /* 0x004fca0007f5e0ff */
[----:B------:R0:W-:Y:S04]  /*b250*/  STL [R1+0x278], R213 ;  /* 0x000278d501007387 */ /* 0x0001e80000100800 */
[----:B------:R-:W2:Y:S04]  /*b260*/  LDL.LU R245, [R1+0x258] ;  /* 0x0002580001f57983 */ /* 0x000ea80000300800 */
[----:B------:R-:W2:Y:S04]  /*b270*/  LDL.LU R252, [R1+0x27c] ;  /* 0x00027c0001fc7983 */ /* 0x000ea80000300800 */
[----:B------:R-:W2:Y:S04]  /*b280*/  LDL.LU R178, [R1+0x250] ;  /* 0x0002500001b27983 */ /* 0x000ea80000300800 */
[----:B------:R-:W2:Y:S04]  /*b290*/  LDL.LU R160, [R1+0x274] ;  /* 0x0002740001a07983 */ /* 0x000ea80000300800 */
[----:B0-----:R-:W2:Y:S04]  /*b2a0*/  LDL.LU R213, [R1+0x248] ;  /* 0x0002480001d57983 */ /* 0x001ea80000300800 */
[----:B------:R-:W2:Y:S01]  /*b2b0*/  LDL.LU R137, [R1+0x26c] ;  /* 0x00026c0001897983 */ /* 0x000ea20000300800 */
[----:B---3--:R-:W-:-:S05]  /*b2c0*/  IMAD.X R142, R142, 0x1, R100, P3 ;  /* 0x000000018e8e7824 */ /* 0x008fca00018e0664 */
[----:B------:R0:W-:Y:S04]  /*b2d0*/  STL [R1+0x29c], R142 ;  /* 0x00029c8e01007387 */ /* 0x0001e80000100800 */
[----:B0-----:R-:W3:Y:S04]  /*b2e0*/  LDL.LU R142, [R1+0x240] ;  /* 0x00024000018e7983 */ /* 0x001ee80000300800 */
[----:B------:R-:W3:Y:S01]  /*b2f0*/  LDL.LU R128, [R1+0x264] ;  /* 0x0002640001807983 */ /* 0x000ee20000300800 */
[----:B----4-:R-:W-:-:S03]  /*b300*/  IADD3 R143, P3, R143, R101, RZ ;  /* 0x000000658f8f7210 */ /* 0x010fc60007f7e0ff */
        /* <DEDUP_REMOVED lines=16> */
[--C-:B------:R-:W-:Y:S01]  /*b410*/  IMAD.X R211, R211, 0x1, R100.reuse, P4 ;  /* 0x00000001d3d37824 */ /* 0x100fe200020e0664 */
[----:B------:R-:W-:Y:S01]  /*b420*/  IADD3 R205, P4, R205, R101, RZ ;  /* 0x00000065cdcd7210 */ /* 0x000fe20007f9e0ff */
[----:B------:R-:W-:-:S04]  /*b430*/  IMAD.X R218, R218, 0x1, R100, P5 ;  /* 0x00000001dada7824 */ /* 0x000fc800028e0664 */
[----:B------:R0:W-:Y:S01]  /*b440*/  STL [R1+0x268], R205 ;  /* 0x000268cd01007387 */ /* 0x0001e20000100800 */
[-C--:B------:R-:W-:Y:S01]  /*b450*/  IADD3 R228, P5, R228, R101.reuse, RZ ;  /* 0x00000065e4e47210 */ /* 0x080fe20007fbe0ff */
[--C-:B------:R-:W-:Y:S02]  /*b460*/  IMAD.X R235, R235, 0x1, R100.reuse, P6 ;  /* 0x00000001ebeb7824 */ /* 0x100fe400030e0664 */
[----:B0-----:R-:W4:Y:S04]  /*b470*/  LDL.LU R205, [R1+0x224] ;  /* 0x0002240001cd7983 */ /* 0x001f280000300800 */
[----:B------:R-:W-:Y:S04]  /*b480*/  STL [R1+0x294], R211 ;  /* 0x000294d301007387 */ /* 0x000fe80000100800 */
[----:B------:R-:W-:Y:S04]  /*b490*/  STL [R1+0x28c], R218 ;  /* 0x00028cda01007387 */ /* 0x000fe80000100800 */
[----:B------:R-:W-:Y:S04]  /*b4a0*/  STL [R1+0x260], R228 ;  /* 0x000260e401007387 */ /* 0x000fe80000100800 */
[----:B------:R-:W-:Y:S01]  /*b4b0*/  STL [R1+0x284], R235 ;  /* 0x000284eb01007387 */ /* 0x000fe20000100800 */
[----:B--2---:R-:W-:Y:S01]  /*b4c0*/  IADD3 R245, P6, R245, R101, RZ ;  /* 0x00000065f5f57210 */ /* 0x004fe20007fde0ff */
[----:B------:R-:W-:-:S04]  /*b4d0*/  IMAD.X R252, R252, 0x1, R100, P1 ;  /* 0x00000001fcfc7824 */ /* 0x000fc800008e0664 */
[----:B------:R-:W-:Y:S01]  /*b4e0*/  STL [R1+0x258], R245 ;  /* 0x000258f501007387 */ /* 0x000fe20000100800 */
[-C--:B------:R-:W-:Y:S01]  /*b4f0*/  IADD3 R178, P1, R178, R101.reuse, RZ ;  /* 0x00000065b2b27210 */ /* 0x080fe20007f3e0ff */
[--C-:B------:R-:W-:Y:S01]  /*b500*/  IMAD.X R160, R160, 0x1, R100.reuse, P2 ;  /* 0x00000001a0a07824 */ /* 0x100fe200010e0664 */
[----:B------:R-:W-:Y:S01]  /*b510*/  IADD3 R213, P2, R213, R101, RZ ;  /* 0x00000065d5d57210 */ /* 0x000fe20007f5e0ff */
[----:B------:R-:W-:Y:S01]  /*b520*/  STL [R1+0x27c], R252 ;  /* 0x00027cfc01007387 */ /* 0x000fe20000100800 */
[----:B------:R-:W-:-:S03]  /*b530*/  IMAD.X R137, R137, 0x1, R100, P3 ;  /* 0x0000000189897824 */ /* 0x000fc600018e0664 */
[----:B------:R0:W-:Y:S04]  /*b540*/  STL [R1+0x248], R213 ;  /* 0x000248d501007387 */ /* 0x0001e80000100800 */
[----:B------:R-:W-:Y:S04]  /*b550*/  STL [R1+0x250], R178 ;  /* 0x000250b201007387 */ /* 0x000fe80000100800 */
[----:B0-----:R-:W2:Y:S04]  /*b560*/  LDL.LU R213, [R1+0x1f8] ;  /* 0x0001f80001d57983 */ /* 0x001ea80000300800 */
[----:B------:R-:W-:Y:S01]  /*b570*/  STL [R1+0x274], R160 ;  /* 0x000274a001007387 */ /* 0x000fe20000100800 */
[----:B---3--:R-:W-:-:S05]  /*b580*/  IADD3 R142, P3, R142, R101, RZ ;  /* 0x000000658e8e7210 */ /* 0x008fca0007f7e0ff */
[----:B------:R0:W-:Y:S04]  /*b590*/  STL [R1+0x240], R142 ;  /* 0x0002408e01007387 */ /* 0x0001e80000100800 */
[----:B0-----:R-:W3:Y:S01]  /*b5a0*/  LDL.LU R142, [R1+0x21c] ;  /* 0x00021c00018e7983 */ /* 0x001ee20000300800 */
[--C-:B------:R-:W-:Y:S01]  /*b5b0*/  IMAD.X R128, R128, 0x1, R100.reuse, P4 ;  /* 0x0000000180807824 */ /* 0x100fe200020e0664 */
[-C--:B----4-:R-:W-:Y:S01]  /*b5c0*/  IADD3 R171, P4, R171, R101.reuse, RZ ;  /* 0x00000065abab7210 */ /* 0x090fe20007f9e0ff */
[----:B------:R-:W-:Y:S01]  /*b5d0*/  IMAD.X R187, R187, 0x1, R100, P5 ;  /* 0x00000001bbbb7824 */ /* 0x000fe200028e0664 */
        /* <DEDUP_REMOVED lines=26> */
[----:B------:R-:W-:Y:S04]  /*b780*/  STL [R1+0x234], R126 ;  /* 0x0002347e01007387 */ /* 0x000fe80000100800 */
[----:B------:R-:W4:Y:S04]  /*b790*/  LDL.LU R211, [R1+0x1f0] ;  /* 0x0001f00001d37983 */ /* 0x000f280000300800 */
[----:B------:R-:W-:Y:S04]  /*b7a0*/  STL [R1+0x208], R173 ;  /* 0x000208ad01007387 */ /* 0x000fe80000100800 */
[----:B------:R0:W-:Y:S04]  /*b7b0*/  STL [R1+0x200], R143 ;  /* 0x0002008f01007387 */ /* 0x0001e80000100800 */
[----:B------:R-:W-:Y:S04]  /*b7c0*/  STL [R1+0x22c], R189 ;  /* 0x00022cbd01007387 */ /* 0x000fe80000100800 */
[----:B0-----:R-:W4:Y:S04]  /*b7d0*/  LDL.LU R143, [R1+0x214] ;  /* 0x00021400018f7983 */ /* 0x001f280000300800 */
[----:B------:R-:W4:Y:S01]  /*b7e0*/  LDL.LU R218, [R1+0x1e8] ;  /* 0x0001e80001da7983 */ /* 0x000f220000300800 */
[----:B------:R-:W-:-:S03]  /*b7f0*/  IMAD.X R205, R205, 0x1, R100, P6 ;  /* 0x00000001cdcd7824 */ /* 0x000fc600030e0664 */
[----:B------:R-:W4:Y:S04]  /*b800*/  LDL.LU R228, [R1+0x20c] ;  /* 0x00020c0001e47983 */ /* 0x000f280000300800 */
[----:B------:R-:W4:Y:S04]  /*b810*/  LDL.LU R235, [R1+0x1e0] ;  /* 0x0001e00001eb7983 */ /* 0x000f280000300800 */
[----:B------:R0:W-:Y:S04]  /*b820*/  STL [R1+0x224], R205 ;  /* 0x000224cd01007387 */ /* 0x0001e80000100800 */
[----:B------:R-:W4:Y:S04]  /*b830*/  LDL.LU R245, [R1+0x204] ;  /* 0x0002040001f57983 */ /* 0x000f280000300800 */
[----:B------:R-:W4:Y:S04]  /*b840*/  LDL.LU R252, [R1+0x1d8] ;  /* 0x0001d80001fc7983 */ /* 0x000f280000300800 */
[----:B------:R-:W4:Y:S04]  /*b850*/  LDL.LU R178, [R1+0x1fc] ;  /* 0x0001fc0001b27983 */ /* 0x000f280000300800 */
[----:B------:R-:W4:Y:S04]  /*b860*/  LDL.LU R160, [R1+0x1d0] ;  /* 0x0001d00001a07983 */ /* 0x000f280000300800 */
[----:B0-----:R-:W4:Y:S04]  /*b870*/  LDL.LU R205, [R1+0x1f4] ;  /* 0x0001f40001cd7983 */ /* 0x001f280000300800 */
[----:B------:R-:W4:Y:S01]  /*b880*/  LDL.LU R137, [R1+0x1c8] ;  /* 0x0001c80001897983 */ /* 0x000f220000300800 */
[----:B--2---:R-:W-:-:S05]  /*b890*/  IADD3 R213, P6, R213, R101, RZ ;  /* 0x00000065d5d57210 */ /* 0x004fca0007fde0ff */
[----:B------:R0:W-:Y:S04]  /*b8a0*/  STL [R1+0x1f8], R213 ;  /* 0x0001f8d501007387 */ /* 0x0001e80000100800 */
[----:B0-----:R-:W2:Y:S04]  /*b8b0*/  LDL.LU R213, [R1+0x1ec] ;  /* 0x0001ec0001d57983 */ /* 0x001ea80000300800 */
[----:B------:R-:W2:Y:S04]  /*b8c0*/  LDL.LU R128, [R1+0x1c0] ;  /* 0x0001c00001807983 */ /* 0x000ea80000300800 */
[----:B------:R-:W2:Y:S04]  /*b8d0*/  LDL.LU R171, [R1+0x1e4] ;  /* 0x0001e40001ab7983 */ /* 0x000ea80000300800 */
[----:B------:R-:W2:Y:S01]  /*b8e0*/  LDL.LU R187, [R1+0x1b8] ;  /* 0x0001b80001bb7983 */ /* 0x000ea20000300800 */
[----:B---3--:R-:W-:-:S05]  /*b8f0*/  IMAD.X R142, R142, 0x1, R100, P1 ;  /* 0x000000018e8e7824 */ /* 0x008fca00008e0664 */
[----:B------:R0:W-:Y:S04]  /*b900*/  STL [R1+0x21c], R142 ;  /* 0x00021c8e01007387 */ /* 0x0001e80000100800 */
[----:B------:R-:W3:Y:S04]  /*b910*/  LDL.LU R203, [R1+0x1dc] ;  /* 0x0001dc0001cb7983 */ /* 0x000ee80000300800 */
        /* <DEDUP_REMOVED lines=11> */
[----:B0-----:R-:W3:Y:S01]  /*b9d0*/  LDL.LU R142, [R1+0x1ac] ;  /* 0x0001ac00018e7983 */ /* 0x001ee20000300800 */
[----:B----4-:R-:W-:Y:S01]  /*b9e0*/  IADD3 R211, P1, R211, R101, RZ ;  /* 0x00000065d3d37210 */ /* 0x010fe20007f3e0ff */
[----:B------:R-:W-:-:S05]  /*b9f0*/  IMAD.X R143, R143, 0x1, R100, P2 ;  /* 0x000000018f8f7824 */ /* 0x000fca00010e0664 */
[----:B------:R0:W-:Y:S04]  /*ba00*/  STL [R1+0x214], R143 ;  /* 0x0002148f01007387 */ /* 0x0001e80000100800 */
        /* <DEDUP_REMOVED lines=11> */
[-C--:B------:R-:W-:Y:S01]  /*bac0*/  IADD3 R160, P5, R160, R101.reuse, RZ ;  /* 0x00000065a0a07210 */ /* 0x080fe20007fbe0ff */
[----:B------:R-:W-:Y:S02]  /*bad0*/  IMAD.X R205, R205, 0x1, R100, P6 ;  /* 0x00000001cdcd7824 */ /* 0x000fe400030e0664 */
[----:B------:R-:W-:Y:S04]  /*bae0*/  STL [R1+0x204], R245 ;  /* 0x000204f501007387 */ /* 0x000fe80000100800 */
[----:B------:R-:W-:Y:S01]  /*baf0*/  STL [R1+0x1d8], R252 ;  /* 0x0001d8fc01007387 */ /* 0x000fe20000100800 */
[----:B------:R-:W-:-:S03]  /*bb00*/  IADD3 R137, P6, R137, R101, RZ ;  /* 0x0000006589897210 */ /* 0x000fc60007fde0ff */
[----:B------:R0:W-:Y:S04]  /*bb10*/  STL [R1+0x1f4], R205 ;  /* 0x0001f4cd01007387 */ /* 0x0001e80000100800 */
[----:B------:R-:W-:Y:S04]  /*bb20*/  STL [R1+0x1fc], R178 ;  /* 0x0001fcb201007387 */ /* 0x000fe80000100800 */
[----:B0-----:R-:W4:Y:S04]  /*bb30*/  LDL.LU R205, [R1+0x1a4] ;  /* 0x0001a40001cd7983 */ /* 0x001f280000300800 */
[----:B------:R-:W-:Y:S01]  /*bb40*/  STL [R1+0x1d0], R160 ;  /* 0x0001d0a001007387 */ /* 0x000fe20000100800 */
[----:B--2---:R-:W-:Y:S01]  /*bb50*/  IMAD.X R213, R213, 0x1, R100, P1 ;  /* 0x00000001d5d57824 */ /* 0x004fe200008e0664 */
[----:B------:R-:W-:-:S04]  /*bb60*/  IADD3 R128, P1, R128, R101, RZ ;  /* 0x0000006580807210 */ /* 0x000fc80007f3e0ff */
[----:B------:R0:W-:Y:S01]  /*bb70*/  STL [R1+0x1ec], R213 ;  /* 0x0001ecd501007387 */ /* 0x0001e20000100800 */
[--C-:B------:R-:W-:Y:S01]  /*bb80*/  IMAD.X R171, R171, 0x1, R100.reuse, P2 ;  /* 0x00000001abab7824 */ /* 0x100fe200010e0664 */
[----:B------:R-:W-:Y:S02]  /*bb90*/  IADD3 R187, P2, R187, R101, RZ ;  /* 0x00000065bbbb7210 */ /* 0x000fe40007f5e0ff */
[----:B0-----:R-:W2:Y:S04]  /*bba0*/  LDL.LU R213, [R1+0x178] ;  /* 0x0001780001d57983 */ /* 0x001ea80000300800 */
[----:B------:R-:W-:Y:S01]  /*bbb0*/  STL [R1+0x1c8], R137 ;  /* 0x0001c88901007387 */ /* 0x000fe20000100800 */
[----:B---3--:R-:W-:-:S03]  /*bbc0*/  IMAD.X R203, R203, 0x1, R100, P3 ;  /* 0x00000001cbcb7824 */ /* 0x008fc600018e0664 */
        /* <DEDUP_REMOVED lines=25> */
[----:B------:R-:W3:Y:S04]  /*bd60*/  LDL.LU R211, [R1+0x19c] ;  /* 0x00019c0001d37983 */ /* 0x000ee80000300800 */
[----:B------:R-:W-:Y:S04]  /*bd70*/  STL [R1+0x1b4], R173 ;  /* 0x0001b4ad01007387 */ /* 0x000fe80000100800 */
[----:B------:R0:W-:Y:S04]  /*bd80*/  STL [R1+0x1ac], R142 ;  /* 0x0001ac8e01007387 */ /* 0x0001e80000100800 */
[----:B------:R-:W-:Y:S04]  /*bd90*/  STL [R1+0x188], R189 ;  /* 0x000188bd01007387 */ /* 0x000fe80000100800 */
[----:B0-----:R-:W3:Y:S04]  /*bda0*/  LDL.LU R142, [R1+0x170] ;  /* 0x00017000018e7983 */ /* 0x001ee80000300800 */
[----:B------:R-:W3:Y:S04]  /*bdb0*/  LDL.LU R218, [R1+0x194] ;  /* 0x0001940001da7983 */ /* 0x000ee80000300800 */
[----:B------:R-:W3:Y:S04]  /*bdc0*/  LDL.LU R228, [R1+0x168] ;  /* 0x0001680001e47983 */ /* 0x000ee80000300800 */
[----:B------:R-:W3:Y:S01]  /*bdd0*/  LDL.LU R235, [R1+0x18c] ;  /* 0x00018c0001eb7983 */ /* 0x000ee20000300800 */
[----:B----4-:R-:W-:-:S05]  /*bde0*/  IADD3 R143, P3, R143, R101, RZ ;  /* 0x000000658f8f7210 */ /* 0x010fca0007f7e0ff */
[----:B------:R0:W-:Y:S04]  /*bdf0*/  STL [R1+0x180], R143 ;  /* 0x0001808f01007387 */ /* 0x0001e80000100800 */
[----:B------:R-:W4:Y:S04]  /*be00*/  LDL.LU R245, [R1+0x160] ;  /* 0x0001600001f57983 */ /* 0x000f280000300800 */
[----:B------:R-:W4:Y:S04]  /*be10*/  LDL.LU R252, [R1+0x184] ;  /* 0x0001840001fc7983 */ /* 0x000f280000300800 */
[----:B------:R-:W4:Y:S04]  /*be20*/  LDL.LU R178, [R1+0x158] ;  /* 0x0001580001b27983 */ /* 0x000f280000300800 */
[----:B------:R-:W4:Y:S04]  /*be30*/  LDL.LU R160, [R1+0x17c] ;  /* 0x00017c0001a07983 */ /* 0x000f280000300800 */
[----:B0-----:R-:W4:Y:S04]  /*be40*/  LDL.LU R143, [R1+0x150] ;  /* 0x00015000018f7983 */ /* 0x001f280000300800 */
[----:B------:R-:W4:Y:S04]  /*be50*/  LDL.LU R137, [R1+0x174] ;  /* 0x0001740001897983 */ /* 0x000f280000300800 */
[----:B------:R-:W4:Y:S01]  /*be60*/  LDL.LU R128, [R1+0x148] ;  /* 0x0001480001807983 */ /* 0x000f220000300800 */
[----:B------:R-:W-:-:S05]  /*be70*/  IMAD.X R205, R205, 0x1, R100, P4 ;  /* 0x00000001cdcd7824 */ /* 0x000fca00020e0664 */
[----:B------:R0:W-:Y:S04]  /*be80*/  STL [R1+0x1a4], R205 ;  /* 0x0001a4cd01007387 */ /* 0x0001e80000100800 */
        /* <DEDUP_REMOVED lines=16> */
[----:B0-----:R-:W2:Y:S04]  /*bf90*/  LDL.LU R205, [R1+0x134] ;  /* 0x0001340001cd7983 */ /* 0x001ea80000300800 */
[----:B-1----:R-:W2:Y:S01]  /*bfa0*/  LDL.LU R213, [R1+0x108] ;  /* 0x0001080001d57983 */ /* 0x002ea20000300800 */
[----:B---3--:R-:W-:Y:S01]  /*bfb0*/  IMAD.X R211, R211, 0x1, R100, P5 ;  /* 0x00000001d3d37824 */ /* 0x008fe200028e0664 */
[----:B------:R-:W-:-:S05]  /*bfc0*/  IADD3 R142, P5, R142, R101, RZ ;  /* 0x000000658e8e7210 */ /* 0x000fca0007fbe0ff */
[----:B------:R0:W-:Y:S04]  /*bfd0*/  STL [R1+0x170], R142 ;  /* 0x0001708e01007387 */ /* 0x0001e80000100800 */
[----:B0-----:R-:W3:Y:S01]  /*bfe0*/  LDL.LU R142, [R1+0x12c] ;  /* 0x00012c00018e7983 */ /* 0x001ee20000300800 */
[--C-:B------:R-:W-:Y:S01]  /*bff0*/  IMAD.X R218, R218, 0x1, R100.reuse, P6 ;  /* 0x00000001dada7824 */ /* 0x100fe200030e0664 */
[-C--:B------:R-:W-:Y:S01]  /*c000*/  IADD3 R228, P6, R228, R101.reuse, RZ ;  /* 0x00000065e4e47210 */ /* 0x080fe20007fde0ff */
[----:B------:R-:W-:Y:S01]  /*c010*/  IMAD.X R235, R235, 0x1, R100, P1 ;  /* 0x00000001ebeb7824 */ /* 0x000fe200008e0664 */
[----:B------:R-:W-:Y:S01]  /*c020*/  STL [R1+0x19c], R211 ;  /* 0x00019cd301007387 */ /* 0x000fe20000100800 */
[----:B----4-:R-:W-:-:S03]  /*c030*/  IADD3 R245, P1, R245, R101, RZ ;  /* 0x00000065f5f57210 */ /* 0x010fc60007f3e0ff */
        /* <DEDUP_REMOVED lines=9> */
[----:B------:R0:W-:Y:S04]  /*c0d0*/  STL [R1+0x150], R143 ;  /* 0x0001508f01007387 */ /* 0x0001e80000100800 */
[----:B------:R-:W-:Y:S04]  /*c0e0*/  STL [R1+0x158], R178 ;  /* 0x000158b201007387 */ /* 0x000fe80000100800 */
[----:B0-----:R-:W4:Y:S01]  /*c0f0*/  LDL.LU R143, [R1+0x100] ;  /* 0x00010000018f7983 */ /* 0x001f220000300800 */
[----:B------:R-:W-:Y:S01]  /*c100*/  IMAD.X R137, R137, 0x1, R100, P4 ;  /* 0x0000000189897824 */ /* 0x000fe200020e0664 */
[----:B------:R-:W-:-:S02]  /*c110*/  IADD3 R128, P4, R128, R101, RZ ;  /* 0x0000006580807210 */ /* 0x000fc40007f9e0ff */
[----:B------:R-:W-:Y:S01]  /*c120*/  STL [R1+0x17c], R160 ;  /* 0x00017ca001007387 */ /* 0x000fe20000100800 */
[----:B------:R-:W-:-:S03]  /*c130*/  IMAD.X R171, R171, 0x1, R100, P5 ;  /* 0x00000001abab7824 */ /* 0x000fc600028e0664 */
[----:B------:R-:W-:Y:S01]  /*c140*/  STL [R1+0x174], R137 ;  /* 0x0001748901007387 */ /* 0x000fe20000100800 */
[----:B------:R-:W-:-:S03]  /*c150*/  IADD3 R187, P5, R187, R101, RZ ;  /* 0x00000065bbbb7210 */ /* 0x000fc60007fbe0ff */
[----:B------:R-:W-:Y:S01]  /*c160*/  STL [R1+0x148], R128 ;  /* 0x0001488001007387 */ /* 0x000fe20000100800 */
[----:B------:R-:W-:-:S03]  /*c170*/  IMAD.X R203, R203, 0x1, R100, P6 ;  /* 0x00000001cbcb7824 */ /* 0x000fc600030e0664 */
[----:B------:R-:W-:Y:S04]  /*c180*/  STL [R1+0x16c], R171 ;  /* 0x00016cab01007387 */ /* 0x000fe80000100800 */
[----:B------:R-:W-:Y:S04]  /*c190*/  STL [R1+0x140], R187 ;  /* 0x000140bb01007387 */ /* 0x000fe80000100800 */
[----:B------:R-:W-:Y:S01]  /*c1a0*/  STL [R1+0x164], R203 ;  /* 0x000164cb01007387 */ /* 0x000fe20000100800 */
[----:B--2---:R-:W-:Y:S01]  /*c1b0*/  IADD3 R212, P6, R212, R101, RZ ;  /* 0x00000065d4d47210 */ /* 0x004fe20007fde0ff */
[----:B------:R-:W-:-:S04]  /*c1c0*/  IMAD.X R221, R221, 0x1, R100, P1 ;  /* 0x00000001dddd7824 */ /* 0x000fc800008e0664 */
        /* <DEDUP_REMOVED lines=24> */
[----:B------:R-:W-:Y:S04]  /*c350*/  STL [R1+0x134], R205 ;  /* 0x000134cd01007387 */ /* 0x000fe80000100800 */
        /* <DEDUP_REMOVED lines=32> */
[--C-:B--2---:R-:W-:Y:S01]  /*c560*/  IMAD.X R201, R201, 0x1, R100.reuse, P2 ;  /* 0x00000001c9c97824 */ /* 0x104fe200010e0664 */
[----:B------:R-:W-:Y:S01]  /*c570*/  IADD3 R213, P2, R213, R101, RZ ;  /* 0x00000065d5d57210 */ /* 0x000fe20007f5e0ff */
[----:B------:R-:W-:-:S04]  /*c580*/  IMAD.X R211, R211, 0x1, R100, P3 ;  /* 0x00000001d3d37824 */ /* 0x000fc800018e0664 */
[----:B------:R0:W-:Y:S01]  /*c590*/  STL [R1+0xf8], R213 ;  /* 0x0000f8d501007387 */ /* 0x0001e20000100800 */
[-C--:B------:R-:W-:Y:S01]  /*c5a0*/  IADD3 R218, P3, R218, R101.reuse, RZ ;  /* 0x00000065dada7210 */ /* 0x080fe20007f7e0ff */
[----:B------:R-:W-:Y:S02]  /*c5b0*/  IMAD.X R228, R228, 0x1, R100, P4 ;  /* 0x00000001e4e47824 */ /* 0x000fe400020e0664 */
[----:B0-----:R-:W2:Y:S04]  /*c5c0*/  LDL.LU R213, [R1+0x88] ;  /* 0x0000880001d57983 */ /* 0x001ea80000300800 */
[----:B------:R-:W-:Y:S04]  /*c5d0*/  STL [R1+0x124], R201 ;  /* 0x000124c901007387 */ /* 0x000fe80000100800 */
[----:B------:R-:W-:Y:S04]  /*c5e0*/  STL [R1+0x11c], R211 ;  /* 0x00011cd301007387 */ /* 0x000fe80000100800 */
[----:B------:R-:W-:Y:S01]  /*c5f0*/  STL [R1+0xf0], R218 ;  /* 0x0000f0da01007387 */ /* 0x000fe20000100800 */
[----:B---3--:R-:W-:-:S03]  /*c600*/  IADD3 R235, P4, R235, R101, RZ ;  /* 0x00000065ebeb7210 */ /* 0x008fc60007f9e0ff */
[----:B------:R-:W-:Y:S01]  /*c610*/  STL [R1+0x114], R228 ;  /* 0x000114e401007387 */ /* 0x000fe20000100800 */
[----:B------:R-:W-:-:S03]  /*c620*/  IMAD.X R245, R245, 0x1, R100, P5 ;  /* 0x00000001f5f57824 */ /* 0x000fc600028e0664 */
[----:B------:R-:W-:Y:S01]  /*c630*/  STL [R1+0xe8], R235 ;  /* 0x0000e8eb01007387 */ /* 0x000fe20000100800 */
[-C--:B------:R-:W-:Y:S01]  /*c640*/  IADD3 R252, P5, R252, R101.reuse, RZ ;  /* 0x00000065fcfc7210 */ /* 0x080fe20007fbe0ff */
[--C-:B------:R-:W-:Y:S01]  /*c650*/  IMAD.X R178, R178, 0x1, R100.reuse, P6 ;  /* 0x00000001b2b27824 */ /* 0x100fe200030e0664 */
[-C--:B------:R-:W-:Y:S01]  /*c660*/  IADD3 R142, P6, R142, R101.reuse, RZ ;  /* 0x000000658e8e7210 */ /* 0x080fe20007fde0ff */
[----:B------:R-:W-:Y:S04]  /*c670*/  STL [R1+0x10c], R245 ;  /* 0x00010cf501007387 */ /* 0x000fe80000100800 */
[----:B------:R0:W-:Y:S04]  /*c680*/  STL [R1+0xd8], R142 ;  /* 0x0000d88e01007387 */ /* 0x0001e80000100800 */
[----:B------:R-:W-:Y:S04]  /*c690*/  STL [R1+0xe0], R252 ;  /* 0x0000e0fc01007387 */ /* 0x000fe80000100800 */
        /* <DEDUP_REMOVED lines=37> */
[----:B------:R-:W4:Y:S04]  /*c8f0*/  LDL.LU R201, [R1+0x80] ;  /* 0x0000800001c97983 */ /* 0x000f280000300800 */
[----:B------:R-:W-:Y:S04]  /*c900*/  STL [R1+0xbc], R189 ;  /* 0x0000bcbd01007387 */ /* 0x000fe80000100800 */
[----:B------:R0:W-:Y:S04]  /*c910*/  STL [R1+0xb4], R143 ;  /* 0x0000b48f01007387 */ /* 0x0001e80000100800 */
[----:B------:R1:W-:Y:S04]  /*c920*/  STL [R1+0x90], R205 ;  /* 0x000090cd01007387 */ /* 0x0003e80000100800 */
        /* <DEDUP_REMOVED lines=13> */
[----:B------:R-:W2:Y:S01]  /*ca00*/  LDL.LU R171, [R1+0x50] ;  /* 0x0000500001ab7983 */ /* 0x000ea20000300800 */
[----:B---3--:R-:W-:-:S05]  /*ca10*/  IMAD.X R142, R142, 0x1, R100, P5 ;  /* 0x000000018e8e7824 */ /* 0x008fca00028e0664 */
        /* <DEDUP_REMOVED lines=14> */
[----:B-1----:R-:W2:Y:S04]  /*cb00*/  LDL.LU R205, [R1+0xc] ;  /* 0x00000c0001cd7983 */ /* 0x002ea80000300800 */
[----:B0-----:R-:W2:Y:S04]  /*cb10*/  LDL.LU R213, [R1+0x3c] ;  /* 0x00003c0001d57983 */ /* 0x001ea80000300800 */
[----:B---3--:R-:W3:Y:S01]  /*cb20*/  LDL.LU R142, [R1] ;  /* 0x00000000018e7983 */ /* 0x008ee20000300800 */
[----:B----4-:R-:W-:Y:S01]  /*cb30*/  IADD3 R201, P5, R201, R101, RZ ;  /* 0x00000065c9c97210 */ /* 0x010fe20007fbe0ff */
[----:B------:R-:W-:-:S05]  /*cb40*/  IMAD.X R143, R143, 0x1, R100, P6 ;  /* 0x000000018f8f7824 */ /* 0x000fca00030e0664 */
[----:B------:R0:W-:Y:S04]  /*cb50*/  STL [R1+0xa4], R143 ;  /* 0x0000a48f01007387 */ /* 0x0001e80000100800 */
[----:B0-----:R-:W4:Y:S01]  /*cb60*/  LDL.LU R143, [R1+0x2c] ;  /* 0x00002c00018f7983 */ /* 0x001f220000300800 */
[-C--:B------:R-:W-:Y:S01]  /*cb70*/  IADD3 R211, P6, R211, R101.reuse, RZ ;  /* 0x00000065d3d37210 */ /* 0x080fe20007fde0ff */
[--C-:B------:R-:W-:Y:S01]  /*cb80*/  IMAD.X R218, R218, 0x1, R100.reuse, P1 ;  /* 0x00000001dada7824 */ /* 0x100fe200008e0664 */
[-C--:B------:R-:W-:Y:S01]  /*cb90*/  IADD3 R228, P1, R228, R101.reuse, RZ ;  /* 0x00000065e4e47210 */ /* 0x080fe20007f3e0ff */
[----:B------:R-:W-:Y:S04]  /*cba0*/  STL [R1+0x80], R201 ;  /* 0x000080c901007387 */ /* 0x000fe80000100800 */
[----:B------:R-:W-:Y:S04]  /*cbb0*/  STL [R1+0x78], R211 ;  /* 0x000078d301007387 */ /* 0x000fe80000100800 */
[----:B------:R-:W-:Y:S04]  /*cbc0*/  STL [R1+0x9c], R218 ;  /* 0x00009cda01007387 */ /* 0x000fe80000100800 */
[----:B------:R-:W-:Y:S01]  /*cbd0*/  STL [R1+0x70], R228 ;  /* 0x000070e401007387 */ /* 0x000fe20000100800 */
[----:B--2---:R-:W-:Y:S01]  /*cbe0*/  IMAD.X R235, R235, 0x1, R100, P2 ;  /* 0x00000001ebeb7824 */ /* 0x004fe200010e0664 */
[----:B------:R-:W-:-:S04]  /*cbf0*/  IADD3 R245, P2, R245, R101, RZ ;  /* 0x00000065f5f57210 */ /* 0x000fc80007f5e0ff */
        /* <DEDUP_REMOVED lines=13> */
[----:B------:R-:W-:Y:S01]  /*ccd0*/  STL [R1+0x50], R171 ;  /* 0x000050ab01007387 */ /* 0x000fe20000100800 */
[----:B------:R-:W-:Y:S01]  /*cce0*/  IMAD.X R187, R187, 0x1, R100, P6 ;  /* 0x00000001bbbb7824 */ /* 0x000fe200030e0664 */
        /* <DEDUP_REMOVED lines=21> */
[--C-:B------:R-:W-:Y:S02]  /*ce40*/  IMAD.X R0, R0, 0x1, R100.reuse, P2 ;  /* 0x0000000100007824 */ /* 0x100fe400010e0664 */
[----:B------:R-:W-:Y:S01]  /*ce50*/  IMAD.X R189, R189, 0x1, R100, P6 ;  /* 0x00000001bdbd7824 */ /* 0x000fe200030e0664 */
[----:B------:R-:W-:Y:S01]  /*ce60*/  STL [R1+0x4c], R126 ;  /* 0x00004c7e01007387 */ /* 0x000fe20000100800 */
[----:B------:R-:W-:-:S03]  /*ce70*/  IADD3 R205, P6, R205, R101, RZ ;  /* 0x00000065cdcd7210 */ /* 0x000fc60007fde0ff */
[----:B------:R-:W-:Y:S01]  /*ce80*/  STL [R1+0x20], R173 ;  /* 0x000020ad01007387 */ /* 0x000fe20000100800 */
[----:B------:R-:W-:-:S03]  /*ce90*/  IMAD.X R213, R213, 0x1, R100, P1 ;  /* 0x00000001d5d57824 */ /* 0x000fc600008e0664 */
[----:B------:R-:W-:Y:S04]  /*cea0*/  STL [R1+0x44], R189 ;  /* 0x000044bd01007387 */ /* 0x000fe80000100800 */
[----:B------:R-:W-:Y:S04]  /*ceb0*/  STL [R1+0xc], R205 ;  /* 0x00000ccd01007387 */ /* 0x000fe80000100800 */
[----:B------:R0:W-:Y:S04]  /*cec0*/  STL [R1+0x34], R0 ;  /* 0x0000340001007387 */ /* 0x0001e80000100800 */
[----:B------:R-:W-:Y:S04]  /*ced0*/  STL [R1+0x3c], R213 ;  /* 0x00003cd501007387 */ /* 0x000fe80000100800 */
[----:B0-----:R-:W2:Y:S01]  /*cee0*/  LDL.LU R0, [R1+0x3f4] ;  /* 0x0003f40001007983 */ /* 0x001ea20000300800 */
[----:B---3--:R-:W-:Y:S01]  /*cef0*/  IADD3 R142, P1, R142, R101, RZ ;  /* 0x000000658e8e7210 */ /* 0x008fe20007f3e0ff */
[----:B------:R-:W-:-:S02]  /*cf00*/  IMAD.X R118, R118, 0x1, R100, P4 ;  /* 0x0000000176767824 */ /* 0x000fc400020e0664 */
[--C-:B------:R-:W-:Y:S02]  /*cf10*/  IMAD.X R103, R103, 0x1, R100.reuse, P5 ;  /* 0x0000000167677824 */ /* 0x100fe400028e0664 */
[----:B------:R-:W-:Y:S04]  /*cf20*/  STL [R1], R142 ;  /* 0x0000008e01007387 */ /* 0x000fe80000100800 */
[----:B------:R0:W-:Y:S01]  /*cf30*/  STL [R1+0x24], R118 ;  /* 0x0000247601007387 */ /* 0x0001e20000100800 */
[----:B----4-:R-:W-:-:S05]  /*cf40*/  IMAD.X R143, R143, 0x1, R100, P3 ;  /* 0x000000018f8f7824 */ /* 0x010fca00018e0664 */
[----:B------:R-:W-:Y:S04]  /*cf50*/  STL [R1+0x2c], R143 ;  /* 0x00002c8f01007387 */ /* 0x000fe80000100800 */
[----:B0-----:R-:W3:Y:S04]  /*cf60*/  LDL.LU R118, [R1+0x3f0] ;  /* 0x0003f00001767983 */ /* 0x001ee80000300800 */
[----:B------:R0:W-:Y:S04]  /*cf70*/  STL [R1+0x10], R103 ;  /* 0x0000106701007387 */ /* 0x0001e80000100800 */
[----:B0-----:R-:W4:Y:S01]  /*cf80*/  LDL.LU R103, [R1+0x3ec] ;  /* 0x0003ec0001677983 */ /* 0x001f220000300800 */
[----:B------:R-:W-:Y:S01]  /*cf90*/  UMOV UR42, UR18 ;  /* 0x00000012002a7c82 */ /* 0x000fe20008000000 */
[----:B------:R-:W-:-:S02]  /*cfa0*/  UMOV UR43, UR19 ;  /* 0x00000013002b7c82 */ /* 0x000fc40008000000 */
[----:B------:R-:W-:Y:S01]  /*cfb0*/  HGMMA.64x32x16.F32.BF16 R24, gdesc[UR40].tnspA, R24 ;  /* 0x20600000281879f0 */ /* 0x000fe20008701818 */
[----:B------:R-:W-:Y:S01]  /*cfc0*/  UMOV UR46, UR22 ;  /* 0x00000016002e7c82 */ /* 0x000fe20008000000 */
[----:B------:R-:W-:Y:S02]  /*cfd0*/  UMOV UR47, UR23 ;  /* 0x00000017002f7c82 */ /* 0x000fe40008000000 */
[----:B------:R-:W-:Y:S01]  /*cfe0*/  HGMMA.64x32x16.F32.BF16 R24, gdesc[UR44].tnspA, R24 ;  /* 0x206000002c1879f0 */ /* 0x000fe20008701818 */
[----:B------:R-:W-:Y:S01]  /*cff0*/  UMOV UR50, UR26 ;  /* 0x0000001a00327c82 */ /* 0x000fe20008000000 */
[----:B------:R-:W-:Y:S02]  /*d000*/  UMOV UR51, UR27 ;  /* 0x0000001b00337c82 */ /* 0x000fe40008000000 */
[----:B------:R-:W-:Y:S01]  /*d010*/  HGMMA.64x32x16.F32.BF16 R24, gdesc[UR48].tnspA, R24 ;  /* 0x20600000301879f0 */ /* 0x000fe20008701818 */
[----:B--2---:R-:W-:-:S05]  /*d020*/  IMAD.X R0, R0, 0x1, R100, P6 ;  /* 0x0000000100007824 */ /* 0x004fca00030e0664 */
[----:B------:R0:W-:Y:S04]  /*d030*/  STL [R1+0x4], R0 ;  /* 0x0000040001007387 */ /* 0x0001e80000100800 */
[----:B0-----:R0:W5:Y:S01]  /*d040*/  LDL.LU R0, [R1+0x3e8] ;  /* 0x0003e80001007983 */ /* 0x0011620000300800 */
[----:B------:R-:W-:Y:S01]  /*d050*/  UMOV UR54, UR30 ;  /* 0x0000001e00367c82 */ /* 0x000fe20008000000 */
[----:B------:R-:W-:Y:S02]  /*d060*/  UMOV UR55, UR31 ;  /* 0x0000001f00377c82 */ /* 0x000fe40008000000 */
[----:B------:R-:W-:Y:S01]  /*d070*/  HGMMA.64x32x16.F32.BF16 R24, gdesc[UR52].tnspA, R24 ;  /* 0x20600000341879f0 */ /* 0x000fe20008701818 */
[----:B------:R-:W-:Y:S01]  /*d080*/  UMOV UR58, UR34 ;  /* 0x00000022003a7c82 */ /* 0x000fe20008000000 */
[----:B------:R-:W-:Y:S01]  /*d090*/  UMOV UR59, UR35 ;  /* 0x00000023003b7c82 */ /* 0x000fe20008000000 */
[----:B------:R-:W-:-:S02]  /*d0a0*/  IADD3 R239, P2, R239, R101, RZ ;  /* 0x00000065efef7210 */ /* 0x000fc40007f5e0ff */
[-C--:B------:R-:W-:Y:S02]  /*d0b0*/  IADD3 R226, P3, R226, R101.reuse, RZ ;  /* 0x00000065e2e27210 */ /* 0x080fe40007f7e0ff */
[-C--:B------:R-:W-:Y:S02]  /*d0c0*/  IADD3 R209, P4, R209, R101.reuse, RZ ;  /* 0x00000065d1d17210 */ /* 0x080fe40007f9e0ff */
[-C--:B------:R-:W-:Y:S01]  /*d0d0*/  IADD3 R185, P5, R185, R101.reuse, RZ ;  /* 0x00000065b9b97210 */ /* 0x080fe20007fbe0ff */
[--C-:B------:R-:W-:Y:S01]  /*d0e0*/  IMAD.X R247, R247, 0x1, R100.reuse, P1 ;  /* 0x00000001f7f77824 */ /* 0x100fe200008e0664 */
[-C--:B------:R-:W-:Y:S01]  /*d0f0*/  IADD3 R124, P6, R124, R101.reuse, RZ ;  /* 0x000000657c7c7210 */ /* 0x080fe20007fde0ff */
[--C-:B------:R-:W-:Y:S01]  /*d100*/  IMAD.X R234, R234, 0x1, R100.reuse, P2 ;  /* 0x00000001eaea7824 */ /* 0x100fe200010e0664 */
[-C--:B------:R-:W-:Y:S01]  /*d110*/  IADD3 R112, P1, R112, R101.reuse, RZ ;  /* 0x0000006570707210 */ /* 0x080fe20007f3e0ff */
[--C-:B------:R-:W-:Y:S01]  /*d120*/  IMAD.X R219, R219, 0x1, R100.reuse, P3 ;  /* 0x00000001dbdb7824 */ /* 0x100fe200018e0664 */
[-C--:B---3--:R-:W-:Y:S01]  /*d130*/  IADD3 R118, P2, R118, R101.reuse, RZ ;  /* 0x0000006576767210 */ /* 0x088fe20007f5e0ff */
[--C-:B------:R-:W-:Y:S01]  /*d140*/  IMAD.X R197, R197, 0x1, R100.reuse, P4 ;  /* 0x00000001c5c57824 */ /* 0x100fe200020e0664 */
[-C--:B------:R-:W-:Y:S01]  /*d150*/  IADD3 R111, P3, R111, R101.reuse, RZ ;  /* 0x000000656f6f7210 */ /* 0x080fe20007f7e0ff */
[----:B------:R-:W-:Y:S01]  /*d160*/  IMAD.X R114, R114, 0x1, R100, P5 ;  /* 0x0000000172727824 */ /* 0x000fe200028e0664 */
[----:B------:R-:W-:-:S02]  /*d170*/  IADD3 R122, P4, R122, R101, RZ ;  /* 0x000000657a7a7210 */ /* 0x000fc40007f9e0ff */
[-C--:B------:R-:W-:Y:S01]  /*d180*/  IADD3 R110, P5, R110, R101.reuse, RZ ;  /* 0x000000656e6e7210 */ /* 0x080fe20007fbe0ff */
[--C-:B------:R-:W-:Y:S01]  /*d190*/  IMAD.X R104, R104, 0x1, R100.reuse, P6 ;  /* 0x0000000168687824 */ /* 0x100fe200030e0664 */
[-C--:B------:R-:W-:Y:S01]  /*d1a0*/  IADD3 R117, P6, R117, R101.reuse, RZ ;  /* 0x0000006575757210 */ /* 0x080fe20007fde0ff */
[--C-:B------:R-:W-:Y:S01]  /*d1b0*/  IMAD.X R120, R120, 0x1, R100.reuse, P1 ;  /* 0x0000000178787824 */ /* 0x100fe200008e0664 */
[-C--:B------:R-:W-:Y:S01]  /*d1c0*/  IADD3 R109, P1, R109, R101.reuse, RZ ;  /* 0x000000656d6d7210 */ /* 0x080fe20007f3e0ff */
[--C-:B----4-:R-:W-:Y:S01]  /*d1d0*/  IMAD.X R103, R103, 0x1, R100.reuse, P2 ;  /* 0x0000000167677824 */ /* 0x110fe200010e0664 */
[-C--:B------:R-:W-:Y:S01]  /*d1e0*/  IADD3 R123, P2, R123, R101.reuse, RZ ;  /* 0x000000657b7b7210 */ /* 0x080fe20007f5e0ff */
[--C-:B------:R-:W-:Y:S01]  /*d1f0*/  IMAD.X R113, R113, 0x1, R100.reuse, P3 ;  /* 0x0000000171717824 */ /* 0x100fe200018e0664 */
[----:B------:R-:W-:Y:S01]  /*d200*/  IADD3 R108, P3, R108, R101, RZ ;  /* 0x000000656c6c7210 */ /* 0x000fe20007f7e0ff */
[--C-:B------:R-:W-:Y:S01]  /*d210*/  IMAD.X R102, R102, 0x1, R100.reuse, P4 ;  /* 0x0000000166667824 */ /* 0x100fe200020e0664 */
[----:B------:R-:W-:Y:S01]  /*d220*/  HGMMA.64x32x16.F32.BF16 R24, gdesc[UR56].tnspA, R24, gsb0 ;  /* 0x20600000381879f0 */ /* 0x000fe20008001818 */
[----:B------:R-:W-:Y:S01]  /*d230*/  IMAD.X R91, R91, 0x1, R100, P5 ;  /* 0x000000015b5b7824 */ /* 0x000fe200028e0664 */
[----:B------:R-:W-:-:S02]  /*d240*/  IADD3 R116, P4, R116, UR5, RZ ;  /* 0x0000000574747c10 */ /* 0x000fc4000ff9e0ff */
[----:B------:R-:W-:Y:S01]  /*d250*/  IADD3 R107, P5, R107, UR5, RZ ;  /* 0x000000056b6b7c10 */ /* 0x000fe2000ffbe0ff */
[--C-:B------:R-:W-:Y:S01]  /*d260*/  IMAD.X R89, R89, 0x1, R100.reuse, P6 ;  /* 0x0000000159597824 */ /* 0x100fe200030e0664 */
[----:B------:R-:W-:Y:S01]  /*d270*/  IADD3.X R11, R11, UR60, RZ, P4, !PT ;  /* 0x0000003c0b0b7c10 */ /* 0x000fe2000a7fe4ff */
[--C-:B------:R-:W-:Y:S01]  /*d280*/  IMAD.X R87, R87, 0x1, R100.reuse, P1 ;  /* 0x0000000157577824 */ /* 0x100fe200008e0664 */
[----:B------:R-:W-:Y:S01]  /*d290*/  IADD3.X R80, R80, UR60, RZ, P5, !PT ;  /* 0x0000003c50507c10 */ /* 0x000fe2000affe4ff */
[--C-:B------:R-:W-:Y:S01]  /*d2a0*/  IMAD.X R85, R85, 0x1, R100.reuse, P2 ;  /* 0x0000000155557824 */ /* 0x100fe200010e0664 */
[----:B------:R-:W-:Y:S01]  /*d2b0*/  IADD3 R121, P6, R121, UR5, RZ ;  /* 0x0000000579797c10 */ /* 0x000fe2000ffde0ff */
[----:B------:R-:W-:Y:S01]  /*d2c0*/  IMAD.X R83, R83, 0x1, R100, P3 ;  /* 0x0000000153537824 */ /* 0x000fe200018e0664 */
[----:B------:R-:W-:Y:S02]  /*d2d0*/  IADD3 R106, P1, R106, UR5, RZ ;  /* 0x000000056a6a7c10 */ /* 0x000fe4000ff3e0ff */
[----:B------:R-:W-:-:S02]  /*d2e0*/  IADD3 R115, P2, R115, UR5, RZ ;  /* 0x0000000573737c10 */ /* 0x000fc4000ff5e0ff */
[----:B------:R-:W-:Y:S02]  /*d2f0*/  IADD3 R105, P3, R105, UR5, RZ ;  /* 0x0000000569697c10 */ /* 0x000fe4000ff7e0ff */
[----:B------:R-:W-:Y:S02]  /*d300*/  IADD3 R98, P4, R98, UR5, RZ ;  /* 0x0000000562627c10 */ /* 0x000fe4000ff9e0ff */
[----:B------:R-:W-:Y:S02]  /*d310*/  IADD3 R97, P5, R97, UR5, RZ ;  /* 0x0000000561617c10 */ /* 0x000fe4000ffbe0ff */
[----:B------:R-:W-:Y:S02]  /*d320*/  IADD3.X R78, R78, UR60, RZ, P6, !PT ;  /* 0x0000003c4e4e7c10 */ /* 0x000fe4000b7fe4ff */
[----:B------:R-:W-:Y:S02]  /*d330*/  IADD3.X R76, R76, UR60, RZ, P1, !PT ;  /* 0x0000003c4c4c7c10 */ /* 0x000fe40008ffe4ff */
[----:B------:R-:W-:-:S02]  /*d340*/  IADD3.X R74, R74, UR60, RZ, P2, !PT ;  /* 0x0000003c4a4a7c10 */ /* 0x000fc400097fe4ff */
[----:B------:R-:W-:Y:S02]  /*d350*/  IADD3.X R72, R72, UR60, RZ, P3, !PT ;  /* 0x0000003c48487c10 */ /* 0x000fe40009ffe4ff */
[----:B------:R-:W-:Y:S02]  /*d360*/  IADD3.X R70, R70, UR60, RZ, P4, !PT ;  /* 0x0000003c46467c10 */ /* 0x000fe4000a7fe4ff */
[----:B------:R-:W-:Y:S02]  /*d370*/  IADD3.X R68, R68, UR60, RZ, P5, !PT ;  /* 0x0000003c44447c10 */ /* 0x000fe4000affe4ff */
[----:B------:R-:W-:Y:S02]  /*d380*/  IADD3 R96, P6, R96, UR5, RZ ;  /* 0x0000000560607c10 */ /* 0x000fe4000ffde0ff */
        /* <DEDUP_REMOVED lines=40> */
[----:B------:R-:W-:Y:S01]  /*d610*/  IADD3 R23, P5, R23, UR5, RZ ;  /* 0x0000000517177c10 */ /* 0x000fe2000ffbe0ff */
[----:B------:R-:W-:Y:S02]  /*d620*/  WARPGROUP.DEPBAR.LE gsb0, 0x0 ;  /* 0x00008000000079c5 */ /* 0x000fe40000010000 */
[----:B------:R-:W-:Y:S02]  /*d630*/  IADD3.X R4, R4, UR60, RZ, P6, !PT ;  /* 0x0000003c04047c10 */ /* 0x000fe4000b7fe4ff */
[----:B------:R-:W-:Y:S02]  /*d640*/  IADD3.X R21, R21, UR60, RZ, P1, !PT ;  /* 0x0000003c15157c10 */ /* 0x000fe40008ffe4ff */
[----:B------:R-:W-:-:S02]  /*d650*/  IADD3.X R19, R19, UR60, RZ, P2, !PT ;  /* 0x0000003c13137c10 */ /* 0x000fc400097fe4ff */
[----:B------:R-:W-:Y:S02]  /*d660*/  IADD3.X R17, R17, UR60, RZ, P3, !PT ;  /* 0x0000003c11117c10 */ /* 0x000fe40009ffe4ff */
[----:B------:R-:W-:Y:S02]  /*d670*/  IADD3.X R15, R15, UR60, RZ, P4, !PT ;  /* 0x0000003c0f0f7c10 */ /* 0x000fe4000a7fe4ff */
[----:B------:R-:W-:Y:S01]  /*d680*/  IADD3.X R13, R13, UR60, RZ, P5, !PT ;  /* 0x0000003c0d0d7c10 */ /* 0x000fe2000affe4ff */
[----:B0-----:R-:W-:Y:S06]  /*d690*/  @P0 BRA `(.L_x_1) ;  /* 0xffffff7c00b80947 */ /* 0x001fec000383ffff */
[----:B------:R-:W-:Y:S02]  /*d6a0*/  F2FP.BF16.F32.PACK_AB R39, R39, R38 ;  /* 0x000000262727723e */ /* 0x000fe400000010ff */
[----:B------:R-:W-:Y:S02]  /*d6b0*/  F2FP.BF16.F32.PACK_AB R35, R35, R34 ;  /* 0x000000222323723e */ /* 0x000fe400000010ff */
[----:B------:R-:W-:Y:S02]  /*d6c0*/  F2FP.BF16.F32.PACK_AB R31, R31, R30 ;  /* 0x0000001e1f1f723e */ /* 0x000fe400000010ff */
[----:B------:R-:W-:Y:S02]  /*d6d0*/  F2FP.BF16.F32.PACK_AB R27, R27, R26 ;  /* 0x0000001a1b1b723e */ /* 0x000fe400000010ff */
[----:B------:R-:W-:Y:S02]  /*d6e0*/  F2FP.BF16.F32.PACK_AB R38, R37, R36 ;  /* 0x000000242526723e */ /* 0x000fe400000010ff */
[----:B------:R-:W-:-:S02]  /*d6f0*/  F2FP.BF16.F32.PACK_AB R34, R33, R32 ;  /* 0x000000202122723e */ /* 0x000fc400000010ff */
        /* <DEDUP_REMOVED lines=9> */
[----:B------:R-:W-:-:S07]  /*d790*/  F2FP.BF16.F32.PACK_AB R24, R41, R40 ;  /* 0x000000282918723e */ /* 0x000fce00000010ff */
.L_x_0:
[----:B------:R-:W2:Y:S01]  /*d7a0*/  LDL.LU R6, [R1+0x3c8] ;  /* 0x0003c80001067983 */ /* 0x000ea20000300800 */
[----:B------:R-:W-:Y:S01]  /*d7b0*/  ULDC.64 UR8, c[0x0][0x228] ;  /* 0x00008a0000087ab9 */ /* 0x000fe20000000a00 */
[C---:B-----5:R-:W-:Y:S01]  /*d7c0*/  VIADD R14, R0.reuse, 0x5 ;  /* 0x00000005000e7836 */ /* 0x060fe20000000000 */
[----:B------:R-:W0:Y:S01]  /*d7d0*/  S2R R3, SR_TID.X ;  /* 0x0000000000037919 */ /* 0x000e220000002100 */
[----:B------:R-:W-:Y:S01]  /*d7e0*/  VIADD R17, R0, 0x6 ;  /* 0x0000000600117836 */ /* 0x000fe20000000000 */
[----:B------:R-:W1:Y:S01]  /*d7f0*/  S2R R7, SR_TID.X ;  /* 0x0000000000077919 */ /* 0x000e620000002100 */
[C---:B0-----:R-:W-:Y:S02]  /*d800*/  IMAD.SHL.U32 R2, R3.reuse, 0x10, RZ ;  /* 0x0000001003027824 */ /* 0x041fe400078e00ff */
[C---:B------:R-:W-:Y:S02]  /*d810*/  IMAD.SHL.U32 R4, R3.reuse, 0x40, RZ ;  /* 0x0000004003047824 */ /* 0x040fe400078e00ff */
[----:B------:R-:W-:Y:S01]  /*d820*/  IMAD.SHL.U32 R3, R3, 0x8, RZ ;  /* 0x0000000803037824 */ /* 0x000fe200078e00ff */
[----:B------:R-:W-:-:S02]  /*d830*/  LOP3.LUT R2, R2, 0xf0, RZ, 0xc0, !PT ;  /* 0x000000f002027812 */ /* 0x000fc400078ec0ff */
[----:B------:R-:W-:Y:S01]  /*d840*/  LOP3.LUT R5, R4, 0x400, RZ, 0xc0, !PT ;  /* 0x0000040004057812 */ /* 0x000fe200078ec0ff */
[C---:B------:R-:W-:Y:S01]  /*d850*/  VIADD R4, R0.reuse, 0x3 ;  /* 0x0000000300047836 */ /* 0x040fe20000000000 */
[----:B------:R-:W-:Y:S02]  /*d860*/  LOP3.LUT R3, R3, 0x300, RZ, 0xc0, !PT ;  /* 0x0000030003037812 */ /* 0x000fe400078ec0ff */
[----:B------:R-:W-:Y:S01]  /*d870*/  IADD3 R2, R5, UR4, R2 ;  /* 0x0000000405027c10 */ /* 0x000fe2000fffe002 */
[----:B------:R-:W-:Y:S01]  /*d880*/  VIADD R5, R0, 0x4 ;  /* 0x0000000400057836 */ /* 0x000fe20000000000 */
[----:B-1----:R-:W-:-:S03]  /*d890*/  LOP3.LUT R7, R7, 0x7f, RZ, 0xc0, !PT ;  /* 0x0000007f07077812 */ /* 0x002fc600078ec0ff */
[----:B------:R-:W-:Y:S01]  /*d8a0*/  IMAD.IADD R16, R3, 0x1, R2 ;  /* 0x0000000103107824 */ /* 0x000fe200078e0202 */
[----:B------:R-:W-:Y:S01]  /*d8b0*/  BAR.SYNC.DEFER_BLOCKING 0x0 ;  /* 0x0000000000007b1d */ /* 0x000fe20000010000 */
[----:B------:R-:W-:Y:S01]  /*d8c0*/  LEA R18, R7, UR4, 0x4 ;  /* 0x0000000407127c11 */ /* 0x000fe2000f8e20ff */
[C---:B------:R-:W-:Y:S02]  /*d8d0*/  VIADD R2, R0.reuse, 0x1 ;  /* 0x0000000100027836 */ /* 0x040fe40000000000 */
[----:B------:R-:W-:Y:S02]  /*d8e0*/  VIADD R3, R0, 0x2 ;  /* 0x0000000200037836 */ /* 0x000fe40000000000 */
[----:B------:R-:W-:Y:S01]  /*d8f0*/  ULDC UR4, c[0x0][0x244] ;  /* 0x0000910000047ab9 */ /* 0x000fe20000000800 */
[----:B------:R-:W-:Y:S01]  /*d900*/  STSM.16.M88.4 [R16], R24 ;  /* 0x0000001810007844 */ /* 0x000fe20000000200 */
[----:B------:R-:W-:Y:S06]  /*d910*/  BAR.SYNC.DEFER_BLOCKING 0x0 ;  /* 0x0000000000007b1d */ /* 0x000fec0000010000 */
[----:B------:R-:W0:Y:S02]  /*d920*/  LDS.128 R20, [R18] ;  /* 0x0000000012147984 */ /* 0x000e240000000c00 */
[----:B------:R-:W-:Y:S06]  /*d930*/  BAR.SYNC.DEFER_BLOCKING 0x0 ;  /* 0x0000000000007b1d */ /* 0x000fec0000010000 */
[----:B------:R-:W-:Y:S02]  /*d940*/  STSM.16.M88.4 [R16], R28 ;  /* 0x0000001c10007844 */ /* 0x000fe40000000200 */
[----:B------:R-:W-:Y:S01]  /*d950*/  BAR.SYNC.DEFER_BLOCKING 0x0 ;  /* 0x0000000000007b1d */ /* 0x000fe20000010000 */
[----:B0-----:R-:W-:-:S05]  /*d960*/  PRMT R19, R20, 0x7632, R19 ;  /* 0x0000763214137816 */ /* 0x001fca0000000013 */
[----:B------:R-:W0:Y:S02]  /*d970*/  LDS.128 R8, [R18] ;  /* 0x0000000012087984 */ /* 0x000e240000000c00 */
[----:B------:R-:W-:Y:S06]  /*d980*/  BAR.SYNC.DEFER_BLOCKING 0x0 ;  /* 0x0000000000007b1d */ /* 0x000fec0000010000 */
[----:B------:R-:W-:Y:S02]  /*d990*/  STSM.16.M88.4 [R16], R32 ;  /* 0x0000002010007844 */ /* 0x000fe40000000200 */
[----:B------:R-:W-:Y:S01]  /*d9a0*/  BAR.SYNC.DEFER_BLOCKING 0x0 ;  /* 0x0000000000007b1d */ /* 0x000fe20000010000 */
[----:B--2---:R-:W-:-:S05]  /*d9b0*/  ISETP.GE.AND P0, PT, R6, UR8, PT ;  /* 0x0000000806007c0c */ /* 0x004fca000bf06270 */
[----:B------:R-:W-:Y:S01]  /*d9c0*/  ULDC UR8, c[0x0][0x248] ;  /* 0x0000920000087ab9 */ /* 0x000fe20000000800 */
[----:B------:R-:W-:Y:S01]  /*d9d0*/  ISETP.LT.AND P5, PT, R2, UR9, !P0 ;  /* 0x0000000902007c0c */ /* 0x000fe2000c7a1270 */
[----:B------:R-:W-:Y:S01]  /*d9e0*/  IMAD R2, R6, UR4, RZ ;  /* 0x0000000406027c24 */ /* 0x000fe2000f8e02ff */
[----:B------:R-:W-:Y:S01]  /*d9f0*/  ISETP.LT.AND P3, PT, R4, UR9, !P0 ;  /* 0x0000000904007c0c */ /* 0x000fe2000c761270 */
[----:B------:R-:W-:Y:S01]  /*da00*/  ULDC.64 UR4, c[0x0][0x220] ;  /* 0x0000880000047ab9 */ /* 0x000fe20000000a00 */
[----:B------:R-:W-:Y:S02]  /*da10*/  ISETP.LT.AND P2, PT, R5, UR9, !P0 ;  /* 0x0000000905007c0c */ /* 0x000fe4000c741270 */
[----:B------:R-:W1:Y:S01]  /*da20*/  LDS.128 R4, [R18] ;  /* 0x0000000012047984 */ /* 0x000e620000000c00 */
[----:B------:R-:W-:Y:S01]  /*da30*/  BAR.SYNC.DEFER_BLOCKING 0x0 ;  /* 0x0000000000007b1d */ /* 0x000fe20000010000 */
[----:B------:R-:W-:Y:S02]  /*da40*/  LEA R24, P1, R2, UR4, 0x1 ;  /* 0x0000000402187c11 */ /* 0x000fe4000f8208ff */
[----:B------:R-:W-:Y:S01]  /*da50*/  ISETP.LT.AND P4, PT, R3, UR9, !P0 ;  /* 0x0000000903007c0c */ /* 0x000fe2000c781270 */
[----:B------:R-:W-:Y:S01]  /*da60*/  IMAD R3, R0, UR8, RZ ;  /* 0x0000000800037c24 */ /* 0x000fe2000f8e02ff */
[----:B------:R-:W-:-:S02]  /*da70*/  LEA.HI.X.SX32 R26, R2, UR5, 0x1, P1 ;  /* 0x00000005021a7c11 */ /* 0x000fc400088f0eff */
[----:B------:R-:W-:Y:S01]  /*da80*/  ISETP.LT.AND P1, PT, R0, UR9, !P0 ;  /* 0x0000000900007c0c */ /* 0x000fe2000c721270 */
[C---:B------:R-:W-:Y:S01]  /*da90*/  VIADD R13, R3.reuse, UR8 ;  /* 0x00000008030d7c36 */ /* 0x040fe20008000000 */
[----:B------:R-:W-:-:S03]  /*daa0*/  LEA R2, P6, R3, R24, 0x1 ;  /* 0x0000001803027211 */ /* 0x000fc600078c08ff */
[----:B------:R-:W-:Y:S01]  /*dab0*/  VIADD R15, R13, UR8 ;  /* 0x000000080d0f7c36 */ /* 0x000fe20008000000 */
[----:B------:R-:W-:Y:S02]  /*dac0*/  LEA.HI.X.SX32 R3, R3, R26, 0x1, P6 ;  /* 0x0000001a03037211 */ /* 0x000fe400030f0eff */
[----:B------:R-:W-:-:S04]  /*dad0*/  LEA R12, P6, R13, R24, 0x1 ;  /* 0x000000180d0c7211 */ /* 0x000fc800078c08ff */
[----:B------:R-:W-:Y:S01]  /*dae0*/  LEA.HI.X.SX32 R13, R13, R26, 0x1, P6 ;  /* 0x0000001a0d0d7211 */ /* 0x000fe200030f0eff */
[----:B------:R2:W-:Y:S01]  /*daf0*/  STSM.16.M88.4 [R16], R36 ;  /* 0x0000002410007844 */ /* 0x0005e20000000200 */
[----:B------:R-:W-:Y:S01]  /*db00*/  BAR.SYNC.DEFER_BLOCKING 0x0 ;  /* 0x0000000000007b1d */ /* 0x000fe20000010000 */
[----:B--2---:R-:W-:-:S05]  /*db10*/  VIADD R16, R15, UR8 ;  /* 0x000000080f107c36 */ /* 0x004fca0008000000 */
[----:B------:R2:W-:Y:S01]  /*db20*/  @P1 STG.E.U16 desc[UR6][R2.64], R20 ;  /* 0x0000001402001986 */ /* 0x0005e2000c101506 */
[----:B------:R-:W-:Y:S02]  /*db30*/  ISETP.LT.AND P1, PT, R14, UR9, !P0 ;  /* 0x000000090e007c0c */ /* 0x000fe4000c721270 */
[----:B------:R-:W-:Y:S01]  /*db40*/  LEA R14, P6, R15, R24, 0x1 ;  /* 0x000000180f0e7211 */ /* 0x000fe200078c08ff */
[----:B------:R3:W-:Y:S01]  /*db50*/  @P5 STG.E.U16 desc[UR6][R12.64], R19 ;  /* 0x000000130c005986 */ /* 0x0007e2000c101506 */
[----:B------:R-:W-:Y:S01]  /*db60*/  ISETP.LT.AND P5, PT, R17, UR9, !P0 ;  /* 0x0000000911007c0c */ /* 0x000fe2000c7a1270 */
[----:B------:R-:W-:Y:S01]  /*db70*/  VIADD R17, R16, UR8 ;  /* 0x0000000810117c36 */ /* 0x000fe20008000000 */
[----:B------:R-:W-:Y:S01]  /*db80*/  LEA.HI.X.SX32 R15, R15, R26, 0x1, P6 ;  /* 0x0000001a0f0f7211 */ /* 0x000fe200030f0eff */
[----:B--2---:R-:W-:Y:S01]  /*db90*/  VIADD R3, R0, 0x7 ;  /* 0x0000000700037836 */ /* 0x004fe20000000000 */
[----:B------:R-:W-:-:S03]  /*dba0*/  LEA R2, P6, R16, R24, 0x1 ;  /* 0x0000001810027211 */ /* 0x000fc600078c08ff */
[----:B------:R2:W-:Y:S01]  /*dbb0*/  @P4 STG.E.U16 desc[UR6][R14.64], R21 ;  /* 0x000000150e004986 */ /* 0x0005e2000c101506 */
[----:B------:R-:W-:Y:S01]  /*dbc0*/  PRMT R20, R21, 0x7632, R20 ;  /* 0x0000763215147816 */ /* 0x000fe20000000014 */
[----:B---3--:R-:W-:Y:S01]  /*dbd0*/  VIADD R12, R0, 0x8 ;  /* 0x00000008000c7836 */ /* 0x008fe20000000000 */
[----:B------:R-:W-:Y:S01]  /*dbe0*/  ISETP.LT.AND P4, PT, R3, UR9, !P0 ;  /* 0x0000000903007c0c */ /* 0x000fe2000c781270 */
[C---:B------:R-:W-:Y:S01]  /*dbf0*/  VIADD R13, R17.reuse, UR8 ;  /* 0x00000008110d7c36 */ /* 0x040fe20008000000 */
[----:B------:R-:W-:Y:S01]  /*dc00*/  LEA.HI.X.SX32 R3, R16, R26, 0x1, P6 ;  /* 0x0000001a10037211 */ /* 0x000fe200030f0eff */
[----:B------:R-:W-:Y:S01]  /*dc10*/  VIADD R19, R0, 0xa ;  /* 0x0000000a00137836 */ /* 0x000fe20000000000 */
[----:B------:R-:W-:-:S03]  /*dc20*/  LEA R16, P6, R17, R24, 0x1 ;  /* 0x0000001811107211 */ /* 0x000fc600078c08ff */
[----:B------:R3:W-:Y:S01]  /*dc30*/  @P3 STG.E.U16 desc[UR6][R2.64], R20 ;  /* 0x0000001402003986 */ /* 0x0007e2000c101506 */
[----:B------:R-:W-:Y:S01]  /*dc40*/  LEA.HI.X.SX32 R17, R17, R26, 0x1, P6 ;  /* 0x0000001a11117211 */ /* 0x000fe200030f0eff */
[----:B--2---:R-:W-:Y:S01]  /*dc50*/  VIADD R14, R0, 0x9 ;  /* 0x00000009000e7836 */ /* 0x004fe20000000000 */
[----:B------:R-:W-:Y:S01]  /*dc60*/  ISETP.LT.AND P3, PT, R12, UR9, !P0 ;  /* 0x000000090c007c0c */ /* 0x000fe2000c761270 */
[C---:B------:R-:W-:Y:S01]  /*dc70*/  VIADD R15, R13.reuse, UR8 ;  /* 0x000000080d0f7c36 */ /* 0x040fe20008000000 */
[C---:B------:R-:W-:Y:S01]  /*dc80*/  LEA R12, P6, R13.reuse, R24, 0x1 ;  /* 0x000000180d0c7211 */ /* 0x040fe200078c08ff */
[----:B------:R2:W-:Y:S01]  /*dc90*/  @P2 STG.E.U16 desc[UR6][R16.64], R22 ;  /* 0x0000001610002986 */ /* 0x0005e2000c101506 */
[----:B------:R-:W-:Y:S02]  /*dca0*/  ISETP.LT.AND P2, PT, R14, UR9, !P0 ;  /* 0x000000090e007c0c */ /* 0x000fe4000c741270 */
[----:B------:R-:W-:Y:S02]  /*dcb0*/  LEA.HI.X.SX32 R13, R13, R26, 0x1, P6 ;  /* 0x0000001a0d0d7211 */ /* 0x000fe400030f0eff */
[C---:B------:R-:W-:Y:S01]  /*dcc0*/  LEA R14, P6, R15.reuse, R24, 0x1 ;  /* 0x000000180f0e7211 */ /* 0x040fe200078c08ff */
[----:B---3--:R-:W-:Y:S01]  /*dcd0*/  VIADD R3, R15, UR8 ;  /* 0x000000080f037c36 */ /* 0x008fe20008000000 */
[----:B------:R-:W-:-:S02]  /*dce0*/  PRMT R21, R22, 0x7632, R21 ;  /* 0x0000763216157816 */ /* 0x000fc40000000015 */
[----:B------:R-:W-:Y:S02]  /*dcf0*/  LEA.HI.X.SX32 R15, R15, R26, 0x1, P6 ;  /* 0x0000001a0f0f7211 */ /* 0x000fe400030f0eff */
[C---:B------:R-:W-:Y:S01]  /*dd00*/  LEA R2, P6, R3.reuse, R24, 0x1 ;  /* 0x0000001803027211 */ /* 0x040fe200078c08ff */
[----:B--2---:R-:W-:Y:S01]  /*dd10*/  VIADD R16, R0, 0xb ;  /* 0x0000000b00107836 */ /* 0x004fe20000000000 */
[----:B------:R2:W-:Y:S01]  /*dd20*/  @P1 STG.E.U16 desc[UR6][R12.64], R21 ;  /* 0x000000150c001986 */ /* 0x0005e2000c101506 */
[C---:B------:R-:W-:Y:S01]  /*dd30*/  VIADD R17, R3.reuse, UR8 ;  /* 0x0000000803117c36 */ /* 0x040fe20008000000 */
[----:B------:R-:W-:Y:S02]  /*dd40*/  LEA.HI.X.SX32 R3, R3, R26, 0x1, P6 ;  /* 0x0000001a03037211 */ /* 0x000fe400030f0eff */
[----:B------:R3:W-:Y:S01]  /*dd50*/  @P5 STG.E.U16 desc[UR6][R14.64], R23 ;  /* 0x000000170e005986 */ /* 0x0007e2000c101506 */
[----:B------:R-:W-:Y:S02]  /*dd60*/  ISETP.LT.AND P5, PT, R16, UR9, !P0 ;  /* 0x0000000910007c0c */ /* 0x000fe4000c7a1270 */
[----:B------:R-:W-:-:S02]  /*dd70*/  PRMT R20, R23, 0x7632, R20 ;  /* 0x0000763217147816 */ /* 0x000fc40000000014 */
[----:B------:R-:W-:Y:S02]  /*dd80*/  LEA R16, P6, R17, R24, 0x1 ;  /* 0x0000001811107211 */ /* 0x000fe400078c08ff */
[----:B------:R-:W-:Y:S01]  /*dd90*/  ISETP.LT.AND P1, PT, R19, UR9, !P0 ;  /* 0x0000000913007c0c */ /* 0x000fe2000c721270 */
[C---:B--2---:R-:W-:Y:S01]  /*dda0*/  VIADD R12, R0.reuse, 0xc ;  /* 0x0000000c000c7836 */ /* 0x044fe20000000000 */
[----:B------:R2:W-:Y:S01]  /*ddb0*/  @P4 STG.E.U16 desc[UR6][R2.64], R20 ;  /* 0x0000001402004986 */ /* 0x0005e2000c101506 */
[C---:B------:R-:W-:Y:S01]  /*ddc0*/  VIADD R13, R17.reuse, UR8 ;  /* 0x00000008110d7c36 */ /* 0x040fe20008000000 */
[----:B------:R-:W-:Y:S01]  /*ddd0*/  LEA.HI.X.SX32 R17, R17, R26, 0x1, P6 ;  /* 0x0000001a11117211 */ /* 0x000fe200030f0eff */
[----:B---3--:R-:W-:Y:S01]  /*dde0*/  VIADD R14, R0, 0xd ;  /* 0x0000000d000e7836 */ /* 0x008fe20000000000 */
[----:B------:R-:W-:Y:S01]  /*ddf0*/  ISETP.LT.AND P4, PT, R12, UR9, !P0 ;  /* 0x000000090c007c0c */ /* 0x000fe2000c781270 */
[C---:B------:R-:W-:Y:S01]  /*de00*/  VIADD R15, R13.reuse, UR8 ;  /* 0x000000080d0f7c36 */ /* 0x040fe20008000000 */
[C---:B------:R-:W-:Y:S01]  /*de10*/  LEA R12, P6, R13.reuse, R24, 0x1 ;  /* 0x000000180d0c7211 */ /* 0x040fe200078c08ff */
[----:B0-----:R0:W-:Y:S01]  /*de20*/  @P3 STG.E.U16 desc[UR6][R16.64], R8 ;  /* 0x0000000810003986 */ /* 0x0011e2000c101506 */
[----:B------:R-:W-:Y:S01]  /*de30*/  ISETP.LT.AND P3, PT, R14, UR9, !P0 ;  /* 0x000000090e007c0c */ /* 0x000fe2000c761270 */
[----:B------:R-:W-:Y:S01]  /*de40*/  VIADD R19, R0, 0xe ;  /* 0x0000000e00137836 */ /* 0x000fe20000000000 */
[----:B------:R-:W-:-:S02]  /*de50*/  LEA.HI.X.SX32 R13, R13, R26, 0x1, P6 ;  /* 0x0000001a0d0d7211 */ /* 0x000fc400030f0eff */
[C---:B------:R-:W-:Y:S01]  /*de60*/  LEA R14, P6, R15.reuse, R24, 0x1 ;  /* 0x000000180f0e7211 */ /* 0x040fe200078c08ff */
[----:B--2---:R-:W-:-:S03]  /*de70*/  VIADD R3, R15, UR8 ;  /* 0x000000080f037c36 */ /* 0x004fc60008000000 */
[----:B------:R-:W-:Y:S02]  /*de80*/  LEA.HI.X.SX32 R15, R15, R26, 0x1, P6 ;  /* 0x0000001a0f0f7211 */ /* 0x000fe400030f0eff */
[C---:B------:R-:W-:Y:S01]  /*de90*/  LEA R2, P6, R3.reuse, R24, 0x1 ;  /* 0x0000001803027211 */ /* 0x040fe200078c08ff */
[----:B0-----:R-:W-:Y:S01]  /*dea0*/  VIADD R16, R0, 0xf ;  /* 0x0000000f00107836 */ /* 0x001fe20000000000 */
[----:B------:R-:W-:Y:S01]  /*deb0*/  PRMT R17, R8, 0x7632, R17 ;  /* 0x0000763208117816 */ /* 0x000fe20000000011 */
[C---:B------:R-:W-:Y:S01]  /*dec0*/  VIADD R8, R3.reuse, UR8 ;  /* 0x0000000803087c36 */ /* 0x040fe20008000000 */
[----:B------:R-:W-:-:S03]  /*ded0*/  LEA.HI.X.SX32 R3, R3, R26, 0x1, P6 ;  /* 0x0000001a03037211 */ /* 0x000fc600030f0eff */
[----:B------:R0:W-:Y:S01]  /*dee0*/  @P2 STG.E.U16 desc[UR6][R12.64], R17 ;  /* 0x000000110c002986 */ /* 0x0001e2000c101506 */
[----:B------:R-:W-:-:S03]  /*def0*/  ISETP.LT.AND P2, PT, R19, UR9, !P0 ;  /* 0x0000000913007c0c */ /* 0x000fc6000c741270 */
[----:B------:R2:W-:Y:S01]  /*df00*/  @P1 STG.E.U16 desc[UR6][R14.64], R9 ;  /* 0x000000090e001986 */ /* 0x0005e2000c101506 */
[----:B------:R-:W-:Y:S02]  /*df10*/  ISETP.LT.AND P1, PT, R16, UR9, !P0 ;  /* 0x0000000910007c0c */ /* 0x000fe4000c721270 */
[----:B------:R-:W-:Y:S01]  /*df20*/  LEA R16, P6, R8, R24, 0x1 ;  /* 0x0000001808107211 */ /* 0x000fe200078c08ff */
[----:B0-----:R-:W-:-:S03]  /*df30*/  VIADD R12, R0, 0x10 ;  /* 0x00000010000c7836 */ /* 0x001fc60000000000 */
[C---:B------:R-:W-:Y:S01]  /*df40*/  LEA.HI.X.SX32 R17, R8.reuse, R26, 0x1, P6 ;  /* 0x0000001a08117211 */ /* 0x040fe200030f0eff */
[----:B------:R-:W-:Y:S01]  /*df50*/  VIADD R13, R8, UR8 ;  /* 0x00000008080d7c36 */ /* 0x000fe20008000000 */
[----:B--2---:R-:W-:Y:S01]  /*df60*/  PRMT R15, R9, 0x7632, R15 ;  /* 0x00007632090f7816 */ /* 0x004fe2000000000f */
[----:B------:R-:W-:Y:S02]  /*df70*/  VIADD R8, R0, 0x11 ;  /* 0x0000001100087836 */ /* 0x000fe40000000000 */
[C---:B------:R-:W-:Y:S02]  /*df80*/  VIADD R9, R13.reuse, UR8 ;  /* 0x000000080d097c36 */ /* 0x040fe40008000000 */
[----:B------:R0:W-:Y:S01]  /*df90*/  @P5 STG.E.U16 desc[UR6][R2.64], R15 ;  /* 0x0000000f02005986 */ /* 0x0001e2000c101506 */
[----:B------:R-:W-:Y:S01]  /*dfa0*/  ISETP.LT.AND P5, PT, R12, UR9, !P0 ;  /* 0x000000090c007c0c */ /* 0x000fe2000c7a1270 */
[----:B------:R-:W-:Y:S01]  /*dfb0*/  VIADD R14, R0, 0x12 ;  /* 0x00000012000e7836 */ /* 0x000fe20000000000 */
[----:B------:R-:W-:Y:S01]  /*dfc0*/  LEA R12, P6, R13, R24, 0x1 ;  /* 0x000000180d0c7211 */ /* 0x000fe200078c08ff */
[----:B------:R2:W-:Y:S01]  /*dfd0*/  @P4 STG.E.U16 desc[UR6][R16.64], R10 ;  /* 0x0000000a10004986 */ /* 0x0005e2000c101506 */
[----:B------:R-:W-:-:S02]  /*dfe0*/  ISETP.LT.AND P4, PT, R8, UR9, !P0 ;  /* 0x0000000908007c0c */ /* 0x000fc4000c781270 */
[----:B------:R-:W-:Y:S02]  /*dff0*/  LEA.HI.X.SX32 R13, R13, R26, 0x1, P6 ;  /* 0x0000001a0d0d7211 */ /* 0x000fe400030f0eff */
[C---:B------:R-:W-:Y:S01]  /*e000*/  LEA R8, P6, R9.reuse, R24, 0x1 ;  /* 0x0000001809087211 */ /* 0x040fe200078c08ff */
[----:B0-----:R-:W-:-:S03]  /*e010*/  VIADD R3, R9, UR8 ;  /* 0x0000000809037c36 */ /* 0x001fc60008000000 */
[----:B------:R-:W-:Y:S02]  /*e020*/  LEA.HI.X.SX32 R9, R9, R26, 0x1, P6 ;  /* 0x0000001a09097211 */ /* 0x000fe400030f0eff */
[----:B--2---:R-:W-:Y:S01]  /*e030*/  PRMT R17, R10, 0x7632, R17 ;  /* 0x000076320a117816 */ /* 0x004fe20000000011 */
[C---:B------:R-:W-:Y:S01]  /*e040*/  VIADD R10, R3.reuse, UR8 ;  /* 0x00000008030a7c36 */ /* 0x040fe20008000000 */
[----:B------:R-:W-:Y:S02]  /*e050*/  LEA R2, P6, R3, R24, 0x1 ;  /* 0x0000001803027211 */ /* 0x000fe400078c08ff */
[----:B------:R-:W-:Y:S01]  /*e060*/  PRMT R16, R11, 0x7632, R16 ;  /* 0x000076320b107816 */ /* 0x000fe20000000010 */
[----:B------:R0:W-:Y:S01]  /*e070*/  @P3 STG.E.U16 desc[UR6][R12.64], R17 ;  /* 0x000000110c003986 */ /* 0x0001e2000c101506 */
[----:B------:R-:W-:Y:S01]  /*e080*/  ISETP.LT.AND P3, PT, R14, UR9, !P0 ;  /* 0x000000090e007c0c */ /* 0x000fe2000c761270 */
[----:B------:R-:W-:Y:S01]  /*e090*/  VIADD R14, R0, 0x13 ;  /* 0x00000013000e7836 */ /* 0x000fe20000000000 */
[----:B------:R-:W-:Y:S01]  /*e0a0*/  LEA.HI.X.SX32 R3, R3, R26, 0x1, P6 ;  /* 0x0000001a03037211 */ /* 0x000fe200030f0eff */
[----:B------:R2:W-:Y:S03]  /*e0b0*/  @P2 STG.E.U16 desc[UR6][R8.64], R11 ;  /* 0x0000000b08002986 */ /* 0x0005e6000c101506 */
[----:B------:R-:W-:Y:S01]  /*e0c0*/  ISETP.LT.AND P2, PT, R14, UR9, !P0 ;  /* 0x000000090e007c0c */ /* 0x000fe2000c741270 */
[----:B------:R3:W-:Y:S01]  /*e0d0*/  @P1 STG.E.U16 desc[UR6][R2.64], R16 ;  /* 0x0000001002001986 */ /* 0x0007e2000c101506 */
[----:B------:R-:W-:Y:S01]  /*e0e0*/  LEA R14, P6, R10, R24, 0x1 ;  /* 0x000000180a0e7211 */ /* 0x000fe200078c08ff */
[----:B0-----:R-:W-:-:S03]  /*e0f0*/  VIADD R12, R0, 0x14 ;  /* 0x00000014000c7836 */ /* 0x001fc60000000000 */
[C---:B------:R-:W-:Y:S01]  /*e100*/  LEA.HI.X.SX32 R15, R10.reuse, R26, 0x1, P6 ;  /* 0x0000001a0a0f7211 */ /* 0x040fe200030f0eff */
[----:B------:R-:W-:Y:S01]  /*e110*/  VIADD R13, R10, UR8 ;  /* 0x000000080a0d7c36 */ /* 0x000fe20008000000 */
[----:B------:R-:W0:Y:S01]  /*e120*/  LDS.128 R16, [R18] ;  /* 0x0000000012107984 */ /* 0x000e220000000c00 */
[----:B--2---:R-:W-:Y:S01]  /*e130*/  VIADD R9, R0, 0x15 ;  /* 0x0000001500097836 */ /* 0x004fe20000000000 */
[----:B------:R-:W-:Y:S01]  /*e140*/  ISETP.LT.AND P1, PT, R12, UR9, !P0 ;  /* 0x000000090c007c0c */ /* 0x000fe2000c721270 */
[C---:B------:R-:W-:Y:S01]  /*e150*/  VIADD R10, R13.reuse, UR8 ;  /* 0x000000080d0a7c36 */ /* 0x040fe20008000000 */
[----:B------:R-:W-:Y:S01]  /*e160*/  LEA R12, P6, R13, R24, 0x1 ;  /* 0x000000180d0c7211 */ /* 0x000fe200078c08ff */
[----:B-1----:R1:W-:Y:S01]  /*e170*/  @P5 STG.E.U16 desc[UR6][R14.64], R4 ;  /* 0x000000040e005986 */ /* 0x0023e2000c101506 */
[----:B------:R-:W-:Y:S01]  /*e180*/  ISETP.LT.AND P5, PT, R9, UR9, !P0 ;  /* 0x0000000909007c0c */ /* 0x000fe2000c7a1270 */
[C---:B---3--:R-:W-:Y:S01]  /*e190*/  VIADD R3, R0.reuse, 0x17 ;  /* 0x0000001700037836 */ /* 0x048fe20000000000 */
[----:B------:R-:W-:Y:S01]  /*e1a0*/  LEA.HI.X.SX32 R13, R13, R26, 0x1, P6 ;  /* 0x0000001a0d0d7211 */ /* 0x000fe200030f0eff */
[----:B------:R-:W-:Y:S01]  /*e1b0*/  VIADD R11, R0, 0x16 ;  /* 0x00000016000b7836 */ /* 0x000fe20000000000 */
[----:B------:R-:W-:-:S04]  /*e1c0*/  LEA R8, P6, R10, R24, 0x1 ;  /* 0x000000180a087211 */ /* 0x000fc800078c08ff */
[C---:B------:R-:W-:Y:S01]  /*e1d0*/  LEA.HI.X.SX32 R9, R10.reuse, R26, 0x1, P6 ;  /* 0x0000001a0a097211 */ /* 0x040fe200030f0eff */
[----:B------:R-:W-:Y:S01]  /*e1e0*/  VIADD R10, R10, UR8 ;  /* 0x000000080a0a7c36 */ /* 0x000fe20008000000 */
[----:B-1----:R-:W-:-:S03]  /*e1f0*/  PRMT R15, R4, 0x7632, R15 ;  /* 0x00007632040f7816 */ /* 0x002fc6000000000f */
[C---:B------:R-:W-:Y:S01]  /*e200*/  VIADD R4, R10.reuse, UR8 ;  /* 0x000000080a047c36 */ /* 0x040fe20008000000 */
[C---:B------:R-:W-:Y:S01]  /*e210*/  LEA R2, P6, R10.reuse, R24, 0x1 ;  /* 0x000000180a027211 */ /* 0x040fe200078c08ff */
[----:B------:R1:W-:Y:S01]  /*e220*/  @P4 STG.E.U16 desc[UR6][R12.64], R15 ;  /* 0x0000000f0c004986 */ /* 0x0003e2000c101506 */
[----:B------:R-:W-:Y:S02]  /*e230*/  ISETP.LT.AND P4, PT, R11, UR9, !P0 ;  /* 0x000000090b007c0c */ /* 0x000fe4000c781270 */
[----:B------:R-:W-:Y:S01]  /*e240*/  PRMT R14, R5, 0x7632, R14 ;  /* 0x00007632050e7816 */ /* 0x000fe2000000000e */
[----:B------:R2:W-:Y:S01]  /*e250*/  @P3 STG.E.U16 desc[UR6][R8.64], R5 ;  /* 0x0000000508003986 */ /* 0x0005e2000c101506 */
[----:B------:R-:W-:Y:S02]  /*e260*/  ISETP.LT.AND P3, PT, R3, UR9, !P0 ;  /* 0x0000000903007c0c */ /* 0x000fe4000c761270 */
[----:B------:R-:W-:Y:S02]  /*e270*/  LEA.HI.X.SX32 R3, R10, R26, 0x1, P6 ;  /* 0x0000001a0a037211 */ /* 0x000fe400030f0eff */
[C---:B------:R-:W-:Y:S01]  /*e280*/  LEA R10, P6, R4.reuse, R24, 0x1 ;  /* 0x00000018040a7211 */ /* 0x040fe200078c08ff */
[----:B-1----:R-:W-:-:S03]  /*e290*/  VIADD R12, R4, UR8 ;  /* 0x00000008040c7c36 */ /* 0x002fc60008000000 */
[----:B------:R-:W-:Y:S01]  /*e2a0*/  LEA.HI.X.SX32 R11, R4, R26, 0x1, P6 ;  /* 0x0000001a040b7211 */ /* 0x000fe200030f0eff */
[----:B------:R1:W-:Y:S01]  /*e2b0*/  @P2 STG.E.U16 desc[UR6][R2.64], R14 ;  /* 0x0000000e02002986 */ /* 0x0003e2000c101506 */
[C---:B------:R-:W-:Y:S02]  /*e2c0*/  VIADD R13, R0.reuse, 0x18 ;  /* 0x00000018000d7836 */ /* 0x040fe40000000000 */
[----:B--2---:R-:W-:Y:S01]  /*e2d0*/  VIADD R5, R0, 0x19 ;  /* 0x0000001900057836 */ /* 0x004fe20000000000 */
[C---:B------:R-:W-:Y:S01]  /*e2e0*/  LEA R4, P6, R12.reuse, R24, 0x1 ;  /* 0x000000180c047211 */ /* 0x040fe200078c08ff */
[----:B------:R-:W-:Y:S01]  /*e2f0*/  VIADD R9, R12, UR8 ;  /* 0x000000080c097c36 */ /* 0x000fe20008000000 */
[----:B------:R2:W-:Y:S01]  /*e300*/  @P1 STG.E.U16 desc[UR6][R10.64], R6 ;  /* 0x000000060a001986 */ /* 0x0005e2000c101506 */
[----:B------:R-:W-:Y:S02]  /*e310*/  ISETP.LT.AND P2, PT, R13, UR9, !P0 ;  /* 0x000000090d007c0c */ /* 0x000fe4000c741270 */
[----:B------:R-:W-:-:S02]  /*e320*/  ISETP.LT.AND P1, PT, R5, UR9, !P0 ;  /* 0x0000000905007c0c */ /* 0x000fc4000c721270 */
[----:B------:R-:W-:Y:S01]  /*e330*/  LEA.HI.X.SX32 R5, R12, R26, 0x1, P6 ;  /* 0x0000001a0c057211 */ /* 0x000fe200030f0eff */
[C---:B-1----:R-:W-:Y:S01]  /*e340*/  VIADD R3, R9.reuse, UR8 ;  /* 0x0000000809037c36 */ /* 0x042fe20008000000 */
[----:B------:R-:W-:Y:S01]  /*e350*/  LEA R8, P6, R9, R24, 0x1 ;  /* 0x0000001809087211 */ /* 0x000fe200078c08ff */
[C---:B------:R-:W-:Y:S01]  /*e360*/  VIADD R12, R0.reuse, 0x1a ;  /* 0x0000001a000c7836 */ /* 0x040fe20000000000 */
[----:B------:R-:W-:Y:S02]  /*e370*/  PRMT R13, R7, 0x7632, R13 ;  /* 0x00007632070d7816 */ /* 0x000fe4000000000d */
[----:B------:R-:W-:Y:S01]  /*e380*/  LEA.HI.X.SX32 R9, R9, R26, 0x1, P6 ;  /* 0x0000001a09097211 */ /* 0x000fe200030f0eff */
[----:B--2---:R-:W-:Y:S01]  /*e390*/  VIADD R10, R0, 0x1b ;  /* 0x0000001b000a7836 */ /* 0x004fe20000000000 */
[----:B------:R-:W-:Y:S01]  /*e3a0*/  PRMT R11, R6, 0x7632, R11 ;  /* 0x00007632060b7816 */ /* 0x000fe2000000000b */
[C---:B------:R-:W-:Y:S01]  /*e3b0*/  VIADD R6, R3.reuse, UR8 ;  /* 0x0000000803067c36 */ /* 0x040fe20008000000 */
[----:B------:R-:W-:-:S03]  /*e3c0*/  LEA R2, P6, R3, R24, 0x1 ;  /* 0x0000001803027211 */ /* 0x000fc600078c08ff */
[----:B------:R1:W-:Y:S01]  /*e3d0*/  @P5 STG.E.U16 desc[UR6][R4.64], R11 ;  /* 0x0000000b04005986 */ /* 0x0003e2000c101506 */
[----:B------:R-:W-:Y:S02]  /*e3e0*/  LEA.HI.X.SX32 R3, R3, R26, 0x1, P6 ;  /* 0x0000001a03037211 */ /* 0x000fe400030f0eff */
[----:B------:R-:W-:Y:S01]  /*e3f0*/  ISETP.LT.AND P5, PT, R12, UR9, !P0 ;  /* 0x000000090c007c0c */ /* 0x000fe2000c7a1270 */
[----:B------:R2:W-:Y:S01]  /*e400*/  @P4 STG.E.U16 desc[UR6][R8.64], R7 ;  /* 0x0000000708004986 */ /* 0x0005e2000c101506 */
[----:B------:R-:W-:Y:S01]  /*e410*/  ISETP.LT.AND P4, PT, R10, UR9, !P0 ;  /* 0x000000090a007c0c */ /* 0x000fe2000c781270 */
[----:B------:R-:W-:Y:S01]  /*e420*/  VIADD R12, R0, 0x1c ;  /* 0x0000001c000c7836 */ /* 0x000fe20000000000 */
[----:B------:R-:W-:Y:S01]  /*e430*/  LEA R10, P6, R6, R24, 0x1 ;  /* 0x00000018060a7211 */ /* 0x000fe200078c08ff */
[----:B------:R3:W-:Y:S03]  /*e440*/  @P3 STG.E.U16 desc[UR6][R2.64], R13 ;  /* 0x0000000d02003986 */ /* 0x0007e6000c101506 */
[----:B------:R-:W-:Y:S01]  /*e450*/  ISETP.LT.AND P3, PT, R12, UR9, !P0 ;  /* 0x000000090c007c0c */ /* 0x000fe2000c761270 */
[C---:B-1----:R-:W-:Y:S01]  /*e460*/  VIADD R5, R6.reuse, UR8 ;  /* 0x0000000806057c36 */ /* 0x042fe20008000000 */
[----:B------:R-:W-:Y:S01]  /*e470*/  LEA.HI.X.SX32 R11, R6, R26, 0x1, P6 ;  /* 0x0000001a060b7211 */ /* 0x000fe200030f0eff */
[----:B------:R-:W-:-:S02]  /*e480*/  VIADD R6, R0, 0x1d ;  /* 0x0000001d00067836 */ /* 0x000fc40000000000 */
[C---:B--2---:R-:W-:Y:S01]  /*e490*/  VIADD R7, R5.reuse, UR8 ;  /* 0x0000000805077c36 */ /* 0x044fe20008000000 */
[----:B------:R-:W-:Y:S01]  /*e4a0*/  LEA R4, P6, R5, R24, 0x1 ;  /* 0x0000001805047211 */ /* 0x000fe200078c08ff */
[----:B0-----:R0:W-:Y:S01]  /*e4b0*/  @P2 STG.E.U16 desc[UR6][R10.64], R16 ;  /* 0x000000100a002986 */ /* 0x0011e2000c101506 */
[----:B------:R-:W-:Y:S01]  /*e4c0*/  ISETP.LT.AND P2, PT, R6, UR9, !P0 ;  /* 0x0000000906007c0c */ /* 0x000fe2000c741270 */
[----:B------:R-:W-:Y:S01]  /*e4d0*/  VIADD R9, R7, UR8 ;  /* 0x0000000807097c36 */ /* 0x000fe20008000000 */
[----:B------:R-:W-:Y:S02]  /*e4e0*/  LEA.HI.X.SX32 R5, R5, R26, 0x1, P6 ;  /* 0x0000001a05057211 */ /* 0x000fe400030f0eff */
[----:B---3--:R-:W-:Y:S01]  /*e4f0*/  PRMT R3, R16, 0x7632, R3 ;  /* 0x0000763210037816 */ /* 0x008fe20000000003 */
[----:B------:R-:W-:Y:S01]  /*e500*/  VIADD R12, R9, UR8 ;  /* 0x00000008090c7c36 */ /* 0x000fe20008000000 */
[----:B------:R-:W-:-:S03]  /*e510*/  LEA R6, P6, R7, R24, 0x1 ;  /* 0x0000001807067211 */ /* 0x000fc600078c08ff */
[----:B------:R-:W-:Y:S01]  /*e520*/  VIADD R13, R12, UR8 ;  /* 0x000000080c0d7c36 */ /* 0x000fe20008000000 */
[----:B------:R1:W-:Y:S01]  /*e530*/  @P1 STG.E.U16 desc[UR6][R4.64], R3 ;  /* 0x0000000304001986 */ /* 0x0003e2000c101506 */
[----:B------:R-:W-:Y:S01]  /*e540*/  LEA R2, P1, R9, R24, 0x1 ;  /* 0x0000001809027211 */ /* 0x000fe200078208ff */
[----:B0-----:R-:W-:Y:S01]  /*e550*/  VIADD R16, R0, 0x1e ;  /* 0x0000001e00107836 */ /* 0x001fe20000000000 */
[----:B------:R-:W-:Y:S01]  /*e560*/  LEA.HI.X.SX32 R7, R7, R26, 0x1, P6 ;  /* 0x0000001a07077211 */ /* 0x000fe200030f0eff */
[----:B------:R-:W-:Y:S01]  /*e570*/  VIADD R14, R13, UR8 ;  /* 0x000000080d0e7c36 */ /* 0x000fe20008000000 */
[----:B------:R-:W-:Y:S01]  /*e580*/  LEA R8, P6, R12, R24, 0x1 ;  /* 0x000000180c087211 */ /* 0x000fe200078c08ff */
[----:B------:R-:W-:Y:S02]  /*e590*/  VIADD R0, R0, 0x1f ;  /* 0x0000001f00007836 */ /* 0x000fe40000000000 */
[----:B------:R0:W-:Y:S01]  /*e5a0*/  @P5 STG.E.U16 desc[UR6][R6.64], R17 ;  /* 0x0000001106005986 */ /* 0x0001e2000c101506 */
[----:B------:R-:W-:Y:S01]  /*e5b0*/  VIADD R15, R14, UR8 ;  /* 0x000000080e0f7c36 */ /* 0x000fe20008000000 */
[----:B-1----:R-:W-:-:S02]  /*e5c0*/  LEA.HI.X.SX32 R3, R9, R26, 0x1, P1 ;  /* 0x0000001a09037211 */ /* 0x002fc400008f0eff */
[----:B------:R-:W-:Y:S02]  /*e5d0*/  LEA R4, P1, R14, R24, 0x1 ;  /* 0x000000180e047211 */ /* 0x000fe400078208ff */
[-C--:B------:R-:W-:Y:S02]  /*e5e0*/  LEA.HI.X.SX32 R9, R12, R26.reuse, 0x1, P6 ;  /* 0x0000001a0c097211 */ /* 0x080fe400030f0eff */
[----:B------:R-:W-:Y:S02]  /*e5f0*/  LEA.HI.X.SX32 R5, R14, R26, 0x1, P1 ;  /* 0x0000001a0e057211 */ /* 0x000fe400008f0eff */
[----:B------:R-:W-:Y:S02]  /*e600*/  ISETP.LT.AND P1, PT, R16, UR9, !P0 ;  /* 0x0000000910007c0c */ /* 0x000fe4000c721270 */
[----:B------:R-:W-:Y:S02]  /*e610*/  ISETP.LT.AND P0, PT, R0, UR9, !P0 ;  /* 0x0000000900007c0c */ /* 0x000fe4000c701270 */
[----:B------:R-:W-:-:S02]  /*e620*/  LEA R10, P6, R13, R24, 0x1 ;  /* 0x000000180d0a7211 */ /* 0x000fc400078c08ff */
[----:B------:R-:W-:Y:S02]  /*e630*/  PRMT R0, R17, 0x7632, R0 ;  /* 0x0000763211007816 */ /* 0x000fe40000000000 */
[----:B------:R-:W-:Y:S02]  /*e640*/  LEA.HI.X.SX32 R11, R13, R26, 0x1, P6 ;  /* 0x0000001a0d0b7211 */ /* 0x000fe400030f0eff */
[----:B0-----:R-:W-:Y:S01]  /*e650*/  PRMT R7, R18, 0x7632, R7 ;  /* 0x0000763212077816 */ /* 0x001fe20000000007 */
[----:B------:R0:W-:Y:S01]  /*e660*/  @P4 STG.E.U16 desc[UR6][R2.64], R0 ;  /* 0x0000000002004986 */ /* 0x0001e2000c101506 */
[----:B------:R-:W-:-:S03]  /*e670*/  LEA R12, P6, R15, R24, 0x1 ;  /* 0x000000180f0c7211 */ /* 0x000fc600078c08ff */
[----:B------:R0:W-:Y:S01]  /*e680*/  @P3 STG.E.U16 desc[UR6][R8.64], R18 ;  /* 0x0000001208003986 */ /* 0x0001e2000c101506 */
[----:B------:R-:W-:-:S03]  /*e690*/  LEA.HI.X.SX32 R13, R15, R26, 0x1, P6 ;  /* 0x0000001a0f0d7211 */ /* 0x000fc600030f0eff */
[----:B------:R0:W-:Y:S04]  /*e6a0*/  @P2 STG.E.U16 desc[UR6][R10.64], R7 ;  /* 0x000000070a002986 */ /* 0x0001e8000c101506 */
[----:B------:R0:W-:Y:S01]  /*e6b0*/  @P1 STG.E.U16 desc[UR6][R4.64], R19 ;  /* 0x0000001304001986 */ /* 0x0001e2000c101506 */
[----:B------:R-:W-:Y:S05]  /*e6c0*/  @!P0 EXIT ;  /* 0x000000000000894d */ /* 0x000fea0003800000 */
[----:B------:R-:W-:-:S05]  /*e6d0*/  PRMT R6, R19, 0x7632, R6 ;  /* 0x0000763213067816 */ /* 0x000fca0000000006 */
[----:B------:R-:W-:Y:S01]  /*e6e0*/  STG.E.U16 desc[UR6][R12.64], R6 ;  /* 0x000000060c007986 */ /* 0x000fe2000c101506 */
[----:B------:R-:W-:Y:S05]  /*e6f0*/  EXIT ;  /* 0x000000000000794d */ /* 0x000fea0003800000 */
.L_x_2:
[----:B------:R-:W-:-:S00]  /*e700*/  BRA `(.L_x_2) ;  /* 0xfffffffc00fc7947 */ /* 0x000fc0000383ffff */
[----:B------:R-:W-:-:S00]  /*e710*/  NOP ;  /* 0x0000000000007918 */ /* 0x000fc00000000000 */
        /* <DEDUP_REMOVED lines=14> */
.L_x_3:


//--------------------- .nv.shared.matmul_kernel  --------------------------
	.section	.nv.shared.matmul_kernel,"aw",@nobits
	.sectionflags	@""
	.align	16
	.zero		1024


//--------------------- .nv.shared.reserved.0     --------------------------
	.section	.nv.shared.reserved.0,"aw",@nobits
	.weak		__nv_reservedSMEM_offset_0_alias
	.size		__nv_reservedSMEM_offset_0_alias, 0, 0
	.other		__nv_reservedSMEM_offset_0_alias,@"STO_CUDA_RESERVED_SHARED STV_DEFAULT"
__nv_reservedSMEM_offset_0_alias:
	.zero		0


//--------------------- .nv.constant0.matmul_kernel --------------------------
	.section	.nv.constant0.matmul_kernel,"a",@progbits
	.sectionflags	@""
	.align	4
.nv.constant0.matmul_kernel:
	.zero		608


//--------------------- SYMBOLS --------------------------

	.type		.nv.reservedSmem.offset0,@object
	.size		.nv.reservedSmem.offset0,0x4
